	.target	sm_100a

	.elftype	@"ET_EXEC"


//--------------------- .note.nv.tkinfo           --------------------------
	.section	.note.nv.tkinfo,"",@"SHT_NOTE"
	.sectionflags	@"SHF_NOTE_NV_TKINFO"
	.tkinfo
        /*0018*/ 	.word	0x00000002
        /*0030*/ 	.string	""
        /*0030*/ 	.string	"ptxas"
        /*0030*/ 	.string	"Cuda compilation tools, release 13.0, V13.0.88"
        /*0030*/ 	.string	"Build cuda_13.0.r13.0/compiler.36424714_0"
        /*0030*/ 	.string	"-arch sm_100a -m 64 "



//--------------------- .note.nv.cuinfo           --------------------------
	.section	.note.nv.cuinfo,"",@"SHT_NOTE"
	.sectionflags	@"SHF_NOTE_NV_CUINFO"
        /*0018*/ 	.short	0x0002
        /*001a*/ 	.short	0x0064
        /*001c*/ 	.short	0x0082
	.zero		2


//--------------------- .nv.info                  --------------------------
	.section	.nv.info,"",@"SHT_CUDA_INFO"
	.align	4


	//----- nvinfo : EIATTR_REGCOUNT
	.align		4
        /*0000*/ 	.byte	0x04, 0x2f
        /*0002*/ 	.short	(.L_19 - .L_18)
	.align		4
.L_18:
        /*0004*/ 	.word	index@(_ZN7cutlass13device_kernelINS_4gemm6kernel13GemmUniversalIN4cute5tupleIJiiiiEEENS1_10collective13CollectiveMmaINS1_35MainloopSm100TmaUmmaWarpSpecializedILi2ELi2ELi4ENS5_IJNS4_1CILi1EEENSA_ILi8EEESB_EEEEENS5_IJNSA_ILi128EEENSA_ILi64EEESF_EEENS_10tfloat32_tENS5_IJlSB_lEEESI_SJ_NS4_8TiledMMAINS4_8MMA_AtomIJNS4_17SM100_MMA_TF32_SSISI_SI_fLi128ELi64ELNS4_4UMMA5MajorE0ELSO_0ELNSN_7ScaleInE0ELSP_0EEEEEENS4_6LayoutINS5_IJSB_SB_SB_EEENS5_IJNSA_ILi0EEESU_SU_EEEEENS5_IJNS4_10UnderscoreESX_SX_EEEEENS4_23SM90_TMA_LOAD_MULTICASTENS4_14ComposedLayoutINS4_7SwizzleILi3ELi4ELi3EEENS4_18smem_ptr_flag_bitsILi32EEENSS_INS5_IJSC_NSA_ILi32EEEEEENS5_IJS16_SB_EEEEEEEvNS4_8identityENS4_13SM90_TMA_LOADES1A_vS1B_EENS_8epilogue10collective18CollectiveEpilogueINS1E_23Sm100TmaWarpSpecializedILi4ELi2ELi16ELb1ELb0EEEJSH_NS5_IJNSS_ISF_SB_EENSS_INSA_ILi16EEESB_EEEEESI_SJ_SI_SJ_NS1E_6fusion15FusionCallbacksIS1I_NS1N_17LinearCombinationISI_fSI_fLNS_15FloatRoundStyleE2EEESH_S1M_JEEENS4_5SM1004TMEM4LOAD26SM100_TMEM_LOAD_32dp32b16xES1C_NS11_INS12_ILi2ELi4ELi3EEES15_NSS_INS5_IJSC_S1K_EEENS5_IJS1K_SB_EEEEEEENS4_39AutoVectorizingCopyWithAssumedAlignmentILi128EEENS4_14SM90_TMA_STOREES21_S23_S23_EEEvvEEEEvNT_6ParamsE)
        /*0008*/ 	.word	0x00000050


	//----- nvinfo : EIATTR_FRAME_SIZE
	.align		4
.L_19:
        /*000c*/ 	.byte	0x04, 0x11
        /*000e*/ 	.short	(.L_21 - .L_20)
	.align		4
.L_20:
        /*0010*/ 	.word	index@($__internal_2_$__cuda_sm10x_tcgen05_guardrail_trap_unallocated_columns_being_dealloced)
        /*0014*/ 	.word	0x00000000


	//----- nvinfo : EIATTR_FRAME_SIZE
	.align		4
.L_21:
        /*0018*/ 	.byte	0x04, 0x11
        /*001a*/ 	.short	(.L_23 - .L_22)
	.align		4
.L_22:
        /*001c*/ 	.word	index@($__internal_1_$__cuda_sm10x_tcgen05_guardrail_trap_phase_invalid_during_alloc)
        /*0020*/ 	.word	0x00000000


	//----- nvinfo : EIATTR_FRAME_SIZE
	.align		4
.L_23:
        /*0024*/ 	.byte	0x04, 0x11
        /*0026*/ 	.short	(.L_25 - .L_24)
	.align		4
.L_24:
        /*0028*/ 	.word	index@($__internal_0_$__cuda_sm10x_tcgen05_guardrail_trap_col_being_dealloced_not_returned_by_alloc)
        /*002c*/ 	.word	0x00000000


	//----- nvinfo : EIATTR_FRAME_SIZE
	.align		4
.L_25:
        /*0030*/ 	.byte	0x04, 0x11
        /*0032*/ 	.short	(.L_27 - .L_26)
	.align		4
.L_26:
        /*0034*/ 	.word	index@(_ZN7cutlass13device_kernelINS_4gemm6kernel13GemmUniversalIN4cute5tupleIJiiiiEEENS1_10collective13CollectiveMmaINS1_35MainloopSm100TmaUmmaWarpSpecializedILi2ELi2ELi4ENS5_IJNS4_1CILi1EEENSA_ILi8EEESB_EEEEENS5_IJNSA_ILi128EEENSA_ILi64EEESF_EEENS_10tfloat32_tENS5_IJlSB_lEEESI_SJ_NS4_8TiledMMAINS4_8MMA_AtomIJNS4_17SM100_MMA_TF32_SSISI_SI_fLi128ELi64ELNS4_4UMMA5MajorE0ELSO_0ELNSN_7ScaleInE0ELSP_0EEEEEENS4_6LayoutINS5_IJSB_SB_SB_EEENS5_IJNSA_ILi0EEESU_SU_EEEEENS5_IJNS4_10UnderscoreESX_SX_EEEEENS4_23SM90_TMA_LOAD_MULTICASTENS4_14ComposedLayoutINS4_7SwizzleILi3ELi4ELi3EEENS4_18smem_ptr_flag_bitsILi32EEENSS_INS5_IJSC_NSA_ILi32EEEEEENS5_IJS16_SB_EEEEEEEvNS4_8identityENS4_13SM90_TMA_LOADES1A_vS1B_EENS_8epilogue10collective18CollectiveEpilogueINS1E_23Sm100TmaWarpSpecializedILi4ELi2ELi16ELb1ELb0EEEJSH_NS5_IJNSS_ISF_SB_EENSS_INSA_ILi16EEESB_EEEEESI_SJ_SI_SJ_NS1E_6fusion15FusionCallbacksIS1I_NS1N_17LinearCombinationISI_fSI_fLNS_15FloatRoundStyleE2EEESH_S1M_JEEENS4_5SM1004TMEM4LOAD26SM100_TMEM_LOAD_32dp32b16xES1C_NS11_INS12_ILi2ELi4ELi3EEES15_NSS_INS5_IJSC_S1K_EEENS5_IJS1K_SB_EEEEEEENS4_39AutoVectorizingCopyWithAssumedAlignmentILi128EEENS4_14SM90_TMA_STOREES21_S23_S23_EEEvvEEEEvNT_6ParamsE)
        /*0038*/ 	.word	0x00000000


	//----- nvinfo : EIATTR_MIN_STACK_SIZE
	.align		4
.L_27:
        /*003c*/ 	.byte	0x04, 0x12
        /*003e*/ 	.short	(.L_29 - .L_28)
	.align		4
.L_28:
        /*0040*/ 	.word	index@(_ZN7cutlass13device_kernelINS_4gemm6kernel13GemmUniversalIN4cute5tupleIJiiiiEEENS1_10collective13CollectiveMmaINS1_35MainloopSm100TmaUmmaWarpSpecializedILi2ELi2ELi4ENS5_IJNS4_1CILi1EEENSA_ILi8EEESB_EEEEENS5_IJNSA_ILi128EEENSA_ILi64EEESF_EEENS_10tfloat32_tENS5_IJlSB_lEEESI_SJ_NS4_8TiledMMAINS4_8MMA_AtomIJNS4_17SM100_MMA_TF32_SSISI_SI_fLi128ELi64ELNS4_4UMMA5MajorE0ELSO_0ELNSN_7ScaleInE0ELSP_0EEEEEENS4_6LayoutINS5_IJSB_SB_SB_EEENS5_IJNSA_ILi0EEESU_SU_EEEEENS5_IJNS4_10UnderscoreESX_SX_EEEEENS4_23SM90_TMA_LOAD_MULTICASTENS4_14ComposedLayoutINS4_7SwizzleILi3ELi4ELi3EEENS4_18smem_ptr_flag_bitsILi32EEENSS_INS5_IJSC_NSA_ILi32EEEEEENS5_IJS16_SB_EEEEEEEvNS4_8identityENS4_13SM90_TMA_LOADES1A_vS1B_EENS_8epilogue10collective18CollectiveEpilogueINS1E_23Sm100TmaWarpSpecializedILi4ELi2ELi16ELb1ELb0EEEJSH_NS5_IJNSS_ISF_SB_EENSS_INSA_ILi16EEESB_EEEEESI_SJ_SI_SJ_NS1E_6fusion15FusionCallbacksIS1I_NS1N_17LinearCombinationISI_fSI_fLNS_15FloatRoundStyleE2EEESH_S1M_JEEENS4_5SM1004TMEM4LOAD26SM100_TMEM_LOAD_32dp32b16xES1C_NS11_INS12_ILi2ELi4ELi3EEES15_NSS_INS5_IJSC_S1K_EEENS5_IJS1K_SB_EEEEEEENS4_39AutoVectorizingCopyWithAssumedAlignmentILi128EEENS4_14SM90_TMA_STOREES21_S23_S23_EEEvvEEEEvNT_6ParamsE)
        /*0044*/ 	.word	0x00000000
.L_29:


//--------------------- .nv.compat                --------------------------
	.section	.nv.compat,"",@"SHT_CUDA_COMPAT_INFO"
	.align	4
        /*0000*/ 	.byte	0x02, 0x09, 0x01, 0x00, 0x02, 0x02, 0x02, 0x00, 0x02, 0x05, 0x05, 0x00, 0x03, 0x07, 0x01, 0x01
        /*0010*/ 	.byte	0x02, 0x03, 0x01, 0x00, 0x02, 0x06, 0x01, 0x00, 0x04, 0x0b, 0x08, 0x00, 0x09, 0x00, 0x00, 0x00
        /*0020*/ 	.byte	0x00, 0x00, 0x00, 0x00


//--------------------- .nv.info._ZN7cutlass13device_kernelINS_4gemm6kernel13GemmUniversalIN4cute5tupleIJiiiiEEENS1_10collective13CollectiveMmaINS1_35MainloopSm100TmaUmmaWarpSpecializedILi2ELi2ELi4ENS5_IJNS4_1CILi1EEENSA_ILi8EEESB_EEEEENS5_IJNSA_ILi128EEENSA_ILi64EEESF_EEENS_10tfloat32_tENS5_IJlSB_lEEESI_SJ_NS4_8TiledMMAINS4_8MMA_AtomIJNS4_17SM100_MMA_TF32_SSISI_SI_fLi128ELi64ELNS4_4UMMA5MajorE0ELSO_0ELNSN_7ScaleInE0ELSP_0EEEEEENS4_6LayoutINS5_IJSB_SB_SB_EEENS5_IJNSA_ILi0EEESU_SU_EEEEENS5_IJNS4_10UnderscoreESX_SX_EEEEENS4_23SM90_TMA_LOAD_MULTICASTENS4_14ComposedLayoutINS4_7SwizzleILi3ELi4ELi3EEENS4_18smem_ptr_flag_bitsILi32EEENSS_INS5_IJSC_NSA_ILi32EEEEEENS5_IJS16_SB_EEEEEEEvNS4_8identityENS4_13SM90_TMA_LOADES1A_vS1B_EENS_8epilogue10collective18CollectiveEpilogueINS1E_23Sm100TmaWarpSpecializedILi4ELi2ELi16ELb1ELb0EEEJSH_NS5_IJNSS_ISF_SB_EENSS_INSA_ILi16EEESB_EEEEESI_SJ_SI_SJ_NS1E_6fusion15FusionCallbacksIS1I_NS1N_17LinearCombinationISI_fSI_fLNS_15FloatRoundStyleE2EEESH_S1M_JEEENS4_5SM1004TMEM4LOAD26SM100_TMEM_LOAD_32dp32b16xES1C_NS11_INS12_ILi2ELi4ELi3EEES15_NSS_INS5_IJSC_S1K_EEENS5_IJS1K_SB_EEEEEEENS4_39AutoVectorizingCopyWithAssumedAlignmentILi128EEENS4_14SM90_TMA_STOREES21_S23_S23_EEEvvEEEEvNT_6ParamsE --------------------------
	.section	.nv.info._ZN7cutlass13device_kernelINS_4gemm6kernel13GemmUniversalIN4cute5tupleIJiiiiEEENS1_10collective13CollectiveMmaINS1_35MainloopSm100TmaUmmaWarpSpecializedILi2ELi2ELi4ENS5_IJNS4_1CILi1EEENSA_ILi8EEESB_EEEEENS5_IJNSA_ILi128EEENSA_ILi64EEESF_EEENS_10tfloat32_tENS5_IJlSB_lEEESI_SJ_NS4_8TiledMMAINS4_8MMA_AtomIJNS4_17SM100_MMA_TF32_SSISI_SI_fLi128ELi64ELNS4_4UMMA5MajorE0ELSO_0ELNSN_7ScaleInE0ELSP_0EEEEEENS4_6LayoutINS5_IJSB_SB_SB_EEENS5_IJNSA_ILi0EEESU_SU_EEEEENS5_IJNS4_10UnderscoreESX_SX_EEEEENS4_23SM90_TMA_LOAD_MULTICASTENS4_14ComposedLayoutINS4_7SwizzleILi3ELi4ELi3EEENS4_18smem_ptr_flag_bitsILi32EEENSS_INS5_IJSC_NSA_ILi32EEEEEENS5_IJS16_SB_EEEEEEEvNS4_8identityENS4_13SM90_TMA_LOADES1A_vS1B_EENS_8epilogue10collective18CollectiveEpilogueINS1E_23Sm100TmaWarpSpecializedILi4ELi2ELi16ELb1ELb0EEEJSH_NS5_IJNSS_ISF_SB_EENSS_INSA_ILi16EEESB_EEEEESI_SJ_SI_SJ_NS1E_6fusion15FusionCallbacksIS1I_NS1N_17LinearCombinationISI_fSI_fLNS_15FloatRoundStyleE2EEESH_S1M_JEEENS4_5SM1004TMEM4LOAD26SM100_TMEM_LOAD_32dp32b16xES1C_NS11_INS12_ILi2ELi4ELi3EEES15_NSS_INS5_IJSC_S1K_EEENS5_IJS1K_SB_EEEEEEENS4_39AutoVectorizingCopyWithAssumedAlignmentILi128EEENS4_14SM90_TMA_STOREES21_S23_S23_EEEvvEEEEvNT_6ParamsE,"",@"SHT_CUDA_INFO"
	.sectionflags	@""
	.align	4


	//----- nvinfo : EIATTR_CUDA_API_VERSION
	.align		4
        /*0000*/ 	.byte	0x04, 0x37
        /*0002*/ 	.short	(.L_31 - .L_30)
.L_30:
        /*0004*/ 	.word	0x00000082


	//----- nvinfo : EIATTR_KPARAM_INFO
	.align		4
.L_31:
        /*0008*/ 	.byte	0x04, 0x17
        /*000a*/ 	.short	(.L_33 - .L_32)
.L_32:
        /*000c*/ 	.word	0x00000000
        /*0010*/ 	.short	0x0000
        /*0012*/ 	.short	0x0000
        /*0014*/ 	.byte	0x00, 0xf0, 0x01, 0x20


	//----- nvinfo : EIATTR_AT_ENTRY_FRAGMENTS
	.align		4
.L_33:
        /*0018*/ 	.byte	0x04, 0x4f
        /*001a*/ 	.short	(.L_35 - .L_34)


	//   ....[0]....
.L_34:
        /*001c*/ 	.word	0x00000006


	//----- nvinfo : EIATTR_RESERVED_SMEM_USED
	.align		4
.L_35:
        /*0020*/ 	.byte	0x01, 0x41
	.zero		2


	//----- nvinfo : EIATTR_SPARSE_MMA_MASK
	.align		4
        /*0024*/ 	.byte	0x03, 0x50
        /*0026*/ 	.short	0x0000


	//----- nvinfo : EIATTR_TCGEN05_1CTA_USED
	.align		4
        /*0028*/ 	.byte	0x01, 0x51
	.zero		2


	//----- nvinfo : EIATTR_MAXREG_COUNT
	.align		4
        /*002c*/ 	.byte	0x03, 0x1b
        /*002e*/ 	.short	0x00ff


	//----- nvinfo : EIATTR_NUM_BARRIERS
	.align		4
        /*0030*/ 	.byte	0x02, 0x4c
        /*0032*/ 	.byte	0x07
	.zero		1


	//----- nvinfo : EIATTR_EXTERNS
	.align		4
        /*0034*/ 	.byte	0x04, 0x0f
        /*0036*/ 	.short	(.L_37 - .L_36)


	//   ....[0]....
	.align		4
.L_36:
        /*0038*/ 	.word	index@(__assertfail)


	//----- nvinfo : EIATTR_MERCURY_ISA_VERSION
	.align		4
.L_37:
        /*003c*/ 	.byte	0x03, 0x5f
        /*003e*/ 	.short	0x0101


	//----- nvinfo : EIATTR_INT_WARP_WIDE_INSTR_OFFSETS
	.align		4
        /*0040*/ 	.byte	0x04, 0x31
        /*0042*/ 	.short	(.L_39 - .L_38)


	//   ....[0]....
.L_38:
        /*0044*/ 	.word	0x00004600


	//   ....[1]....
        /*0048*/ 	.word	0x00004620


	//   ....[2]....
        /*004c*/ 	.word	0x00004650


	//   ....[3]....
        /*0050*/ 	.word	0x00005190


	//   ....[4]....
        /*0054*/ 	.word	0x00005200


	//   ....[5]....
        /*0058*/ 	.word	0x000052f0


	//   ....[6]....
        /*005c*/ 	.word	0x00005370


	//   ....[7]....
        /*0060*/ 	.word	0x00005470


	//   ....[8]....
        /*0064*/ 	.word	0x000054f0


	//   ....[9]....
        /*0068*/ 	.word	0x000055e0


	//   ....[10]....
        /*006c*/ 	.word	0x00005690


	//----- nvinfo : EIATTR_COOP_GROUP_MASK_REGIDS
	.align		4
.L_39:
        /*0070*/ 	.byte	0x04, 0x29
        /*0072*/ 	.short	(.L_41 - .L_40)


	//   ....[0]....
.L_40:
        /*0074*/ 	.word	0xffffffff


	//   ....[1]....
        /*0078*/ 	.word	0xffffffff


	//   ....[2]....
        /*007c*/ 	.word	0xffffffff


	//   ....[3]....
        /*0080*/ 	.word	0xffffffff


	//   ....[4]....
        /*0084*/ 	.word	0xffffffff


	//   ....[5]....
        /*0088*/ 	.word	0xffffffff


	//   ....[6]....
        /*008c*/ 	.word	0xffffffff


	//   ....[7]....
        /*0090*/ 	.word	0xffffffff


	//   ....[8]....
        /*0094*/ 	.word	0xffffffff


	//   ....[9]....
        /*0098*/ 	.word	0xffffffff


	//   ....[10]....
        /*009c*/ 	.word	0xffffffff


	//   ....[11]....
        /*00a0*/ 	.word	0xffffffff


	//   ....[12]....
        /*00a4*/ 	.word	0xffffffff


	//   ....[13]....
        /*00a8*/ 	.word	0xffffffff


	//----- nvinfo : EIATTR_COOP_GROUP_INSTR_OFFSETS
	.align		4
.L_41:
        /*00ac*/ 	.byte	0x04, 0x28
        /*00ae*/ 	.short	(.L_43 - .L_42)


	//   ....[0]....
.L_42:
        /*00b0*/ 	.word	0x00000080


	//   ....[1]....
        /*00b4*/ 	.word	0x000004e0


	//   ....[2]....
        /*00b8*/ 	.word	0x00000650


	//   ....[3]....
        /*00bc*/ 	.word	0x000007f0


	//   ....[4]....
        /*00c0*/ 	.word	0x000008f0


	//   ....[5]....
        /*00c4*/ 	.word	0x00000a60


	//   ....[6]....
        /*00c8*/ 	.word	0x00000c00


	//   ....[7]....
        /*00cc*/ 	.word	0x00000db0


	//   ....[8]....
        /*00d0*/ 	.word	0x000025f0


	//   ....[9]....
        /*00d4*/ 	.word	0x00003390


	//   ....[10]....
        /*00d8*/ 	.word	0x000035a0


	//   ....[11]....
        /*00dc*/ 	.word	0x000035d0


	//   ....[12]....
        /*00e0*/ 	.word	0x000044d0


	//   ....[13]....
        /*00e4*/ 	.word	0x00004710


	//----- nvinfo : EIATTR_VRC_CTA_INIT_COUNT
	.align		4
.L_43:
        /*00e8*/ 	.byte	0x02, 0x4a
        /*00ea*/ 	.byte	0x80
	.zero		1


	//----- nvinfo : EIATTR_SYSCALL_OFFSETS
	.align		4
        /*00ec*/ 	.byte	0x04, 0x46
        /*00ee*/ 	.short	(.L_45 - .L_44)


	//   ....[0]....
.L_44:
        /*00f0*/ 	.word	0x000062f0


	//   ....[1]....
        /*00f4*/ 	.word	0x000063e0


	//   ....[2]....
        /*00f8*/ 	.word	0x00006ba0


	//   ....[3]....
        /*00fc*/ 	.word	0x00007520


	//   ....[4]....
        /*0100*/ 	.word	0x00007e80


	//   ....[5]....
        /*0104*/ 	.word	0x000087e0


	//----- nvinfo : EIATTR_MBARRIER_INSTR_OFFSETS
	.align		4
.L_45:
        /*0108*/ 	.byte	0x04, 0x39
        /*010a*/ 	.short	(.L_47 - .L_46)


	//   ....[0]....
.L_46:
        /*010c*/ 	.word	0x00000600
        /*0110*/ 	.word	0x000000ff
        /*0114*/ 	.word	0x00000000
        /*0118*/ 	.short	0x0100
        /*011a*/ 	.byte	0x04
	.zero		1


	//   ....[1]....
        /*011c*/ 	.word	0x00000610
        /*0120*/ 	.word	0x000000ff
        /*0124*/ 	.word	0x00000010
        /*0128*/ 	.short	0x0100
        /*012a*/ 	.byte	0x04
	.zero		1


	//   ....[2]....
        /*012c*/ 	.word	0x00000620
        /*0130*/ 	.word	0x000000ff
        /*0134*/ 	.word	0x00000008
        /*0138*/ 	.short	0x0100
        /*013a*/ 	.byte	0x04
	.zero		1


	//   ....[3]....
        /*013c*/ 	.word	0x00000630
        /*0140*/ 	.word	0x000000ff
        /*0144*/ 	.word	0x00000018
        /*0148*/ 	.short	0x0100
        /*014a*/ 	.byte	0x04
	.zero		1


	//   ....[4]....
        /*014c*/ 	.word	0x00000760
        /*0150*/ 	.word	0x000000ff
        /*0154*/ 	.word	0x00000020
        /*0158*/ 	.short	0x0100
        /*015a*/ 	.byte	0x04
	.zero		1


	//   ....[5]....
        /*015c*/ 	.word	0x00000770
        /*0160*/ 	.word	0x000000ff
        /*0164*/ 	.word	0x00000040
        /*0168*/ 	.short	0x0100
        /*016a*/ 	.byte	0x04
	.zero		1


	//   ....[6]....
        /*016c*/ 	.word	0x00000780
        /*0170*/ 	.word	0x000000ff
        /*0174*/ 	.word	0x00000028
        /*0178*/ 	.short	0x0100
        /*017a*/ 	.byte	0x04
	.zero		1


	//   ....[7]....
        /*017c*/ 	.word	0x00000790
        /*0180*/ 	.word	0x000000ff
        /*0184*/ 	.word	0x00000048
        /*0188*/ 	.short	0x0100
        /*018a*/ 	.byte	0x04
	.zero		1


	//   ....[8]....
        /*018c*/ 	.word	0x000007a0
        /*0190*/ 	.word	0x000000ff
        /*0194*/ 	.word	0x00000030
        /*0198*/ 	.short	0x0100
        /*019a*/ 	.byte	0x04
	.zero		1


	//   ....[9]....
        /*019c*/ 	.word	0x000007b0
        /*01a0*/ 	.word	0x000000ff
        /*01a4*/ 	.word	0x00000050
        /*01a8*/ 	.short	0x0100
        /*01aa*/ 	.byte	0x04
	.zero		1


	//   ....[10]....
        /*01ac*/ 	.word	0x000007c0
        /*01b0*/ 	.word	0x000000ff
        /*01b4*/ 	.word	0x00000038
        /*01b8*/ 	.short	0x0100
        /*01ba*/ 	.byte	0x04
	.zero		1


	//   ....[11]....
        /*01bc*/ 	.word	0x000007d0
        /*01c0*/ 	.word	0x000000ff
        /*01c4*/ 	.word	0x00000058
        /*01c8*/ 	.short	0x0100
        /*01ca*/ 	.byte	0x04
	.zero		1


	//   ....[12]....
        /*01cc*/ 	.word	0x000008c0
        /*01d0*/ 	.word	0x000000ff
        /*01d4*/ 	.word	0x00000060
        /*01d8*/ 	.short	0x0100
        /*01da*/ 	.byte	0x06
	.zero		1


	//   ....[13]....
        /*01dc*/ 	.word	0x000008d0
        /*01e0*/ 	.word	0x000000ff
        /*01e4*/ 	.word	0x00000068
        /*01e8*/ 	.short	0x0100
        /*01ea*/ 	.byte	0x06
	.zero		1


	//   ....[14]....
        /*01ec*/ 	.word	0x00000a10
        /*01f0*/ 	.word	0x000000ff
        /*01f4*/ 	.word	0x00000070
        /*01f8*/ 	.short	0x0100
        /*01fa*/ 	.byte	0x06
	.zero		1


	//   ....[15]....
        /*01fc*/ 	.word	0x00000a20
        /*0200*/ 	.word	0x000000ff
        /*0204*/ 	.word	0x00000080
        /*0208*/ 	.short	0x0100
        /*020a*/ 	.byte	0x06
	.zero		1


	//   ....[16]....
        /*020c*/ 	.word	0x00000a30
        /*0210*/ 	.word	0x000000ff
        /*0214*/ 	.word	0x00000078
        /*0218*/ 	.short	0x0100
        /*021a*/ 	.byte	0x06
	.zero		1


	//   ....[17]....
        /*021c*/ 	.word	0x00000a40
        /*0220*/ 	.word	0x000000ff
        /*0224*/ 	.word	0x00000088
        /*0228*/ 	.short	0x0100
        /*022a*/ 	.byte	0x06
	.zero		1


	//   ....[18]....
        /*022c*/ 	.word	0x00000b70
        /*0230*/ 	.word	0x000000ff
        /*0234*/ 	.word	0x00000090
        /*0238*/ 	.short	0x0100
        /*023a*/ 	.byte	0x04
	.zero		1


	//   ....[19]....
        /*023c*/ 	.word	0x00000b80
        /*0240*/ 	.word	0x000000ff
        /*0244*/ 	.word	0x000000b0
        /*0248*/ 	.short	0x0100
        /*024a*/ 	.byte	0x04
	.zero		1


	//   ....[20]....
        /*024c*/ 	.word	0x00000b90
        /*0250*/ 	.word	0x000000ff
        /*0254*/ 	.word	0x00000098
        /*0258*/ 	.short	0x0100
        /*025a*/ 	.byte	0x04
	.zero		1


	//   ....[21]....
        /*025c*/ 	.word	0x00000ba0
        /*0260*/ 	.word	0x000000ff
        /*0264*/ 	.word	0x000000b8
        /*0268*/ 	.short	0x0100
        /*026a*/ 	.byte	0x04
	.zero		1


	//   ....[22]....
        /*026c*/ 	.word	0x00000bb0
        /*0270*/ 	.word	0x000000ff
        /*0274*/ 	.word	0x000000a0
        /*0278*/ 	.short	0x0100
        /*027a*/ 	.byte	0x04
	.zero		1


	//   ....[23]....
        /*027c*/ 	.word	0x00000bc0
        /*0280*/ 	.word	0x000000ff
        /*0284*/ 	.word	0x000000c0
        /*0288*/ 	.short	0x0100
        /*028a*/ 	.byte	0x04
	.zero		1


	//   ....[24]....
        /*028c*/ 	.word	0x00000bd0
        /*0290*/ 	.word	0x000000ff
        /*0294*/ 	.word	0x000000a8
        /*0298*/ 	.short	0x0100
        /*029a*/ 	.byte	0x04
	.zero		1


	//   ....[25]....
        /*029c*/ 	.word	0x00000be0
        /*02a0*/ 	.word	0x000000ff
        /*02a4*/ 	.word	0x000000c8
        /*02a8*/ 	.short	0x0100
        /*02aa*/ 	.byte	0x04
	.zero		1


	//   ....[26]....
        /*02ac*/ 	.word	0x00000cd0
        /*02b0*/ 	.word	0x000000ff
        /*02b4*/ 	.word	0x000000d0
        /*02b8*/ 	.short	0x0100
        /*02ba*/ 	.byte	0x04
	.zero		1


	//   ....[27]....
        /*02bc*/ 	.word	0x00000ce0
        /*02c0*/ 	.word	0x000000ff
        /*02c4*/ 	.word	0x000000e0
        /*02c8*/ 	.short	0x0100
        /*02ca*/ 	.byte	0x04
	.zero		1


	//   ....[28]....
        /*02cc*/ 	.word	0x00000cf0
        /*02d0*/ 	.word	0x000000ff
        /*02d4*/ 	.word	0x000000d8
        /*02d8*/ 	.short	0x0100
        /*02da*/ 	.byte	0x04
	.zero		1


	//   ....[29]....
        /*02dc*/ 	.word	0x00000d00
        /*02e0*/ 	.word	0x000000ff
        /*02e4*/ 	.word	0x000000e8
        /*02e8*/ 	.short	0x0100
        /*02ea*/ 	.byte	0x04
	.zero		1


	//   ....[30]....
        /*02ec*/ 	.word	0x000019b0
        /*02f0*/ 	.word	0x00000003
        /*02f4*/ 	.word	0x000000e0
        /*02f8*/ 	.short	0x010a
        /*02fa*/ 	.byte	0xff
	.zero		1


	//   ....[31]....
        /*02fc*/ 	.word	0x000019e0
        /*0300*/ 	.word	0x00000003
        /*0304*/ 	.word	0x000000d0
        /*0308*/ 	.short	0x0101
        /*030a*/ 	.byte	0xff
	.zero		1


	//   ....[32]....
        /*030c*/ 	.word	0x00001ab0
        /*0310*/ 	.word	0x000000ff
        /*0314*/ 	.word	0x00000010
        /*0318*/ 	.short	0x010a
        /*031a*/ 	.byte	0x04
	.zero		1


	//   ....[33]....
        /*031c*/ 	.word	0x00001b30
        /*0320*/ 	.word	0x000000ff
        /*0324*/ 	.word	0x00000010
        /*0328*/ 	.short	0x010a
        /*032a*/ 	.byte	0x39
	.zero		1


	//   ....[34]....
        /*032c*/ 	.word	0x00001c70
        /*0330*/ 	.word	0x000000ff
        /*0334*/ 	.word	0x00000010
        /*0338*/ 	.short	0x010a
        /*033a*/ 	.byte	0x04
	.zero		1


	//   ....[35]....
        /*033c*/ 	.word	0x00002050
        /*0340*/ 	.word	0x000000ff
        /*0344*/ 	.word	0x00000068
        /*0348*/ 	.short	0x0101
        /*034a*/ 	.byte	0x15
	.zero		1


	//   ....[36]....
        /*034c*/ 	.word	0x00002070
        /*0350*/ 	.word	0x000000ff
        /*0354*/ 	.word	0x00000010
        /*0358*/ 	.short	0x010a
        /*035a*/ 	.byte	0x04
	.zero		1


	//   ....[37]....
        /*035c*/ 	.word	0x000020f0
        /*0360*/ 	.word	0x000000ff
        /*0364*/ 	.word	0x00000010
        /*0368*/ 	.short	0x010a
        /*036a*/ 	.byte	0x39
	.zero		1


	//   ....[38]....
        /*036c*/ 	.word	0x00002230
        /*0370*/ 	.word	0x000000ff
        /*0374*/ 	.word	0x00000010
        /*0378*/ 	.short	0x010a
        /*037a*/ 	.byte	0x04
	.zero		1


	//   ....[39]....
        /*037c*/ 	.word	0x00002620
        /*0380*/ 	.word	0x00000003
        /*0384*/ 	.word	0x00000070
        /*0388*/ 	.short	0x010a
        /*038a*/ 	.byte	0xff
	.zero		1


	//   ....[40]....
        /*038c*/ 	.word	0x00002770
        /*0390*/ 	.word	0x00000000
        /*0394*/ 	.word	0x00000000
        /*0398*/ 	.short	0x0101
        /*039a*/ 	.byte	0xff
	.zero		1


	//   ....[41]....
        /*039c*/ 	.word	0x00002d30
        /*03a0*/ 	.word	0x000000ff
        /*03a4*/ 	.word	0x00000000
        /*03a8*/ 	.short	0x010a
        /*03aa*/ 	.byte	0x04
	.zero		1


	//   ....[42]....
        /*03ac*/ 	.word	0x00002dd0
        /*03b0*/ 	.word	0x00000000
        /*03b4*/ 	.word	0x00000000
        /*03b8*/ 	.short	0x010a
        /*03ba*/ 	.byte	0xff
	.zero		1


	//   ....[43]....
        /*03bc*/ 	.word	0x00002ef0
        /*03c0*/ 	.word	0x00000002
        /*03c4*/ 	.word	0x000000d0
        /*03c8*/ 	.short	0x010a
        /*03ca*/ 	.byte	0xff
	.zero		1


	//   ....[44]....
        /*03cc*/ 	.word	0x00002f50
        /*03d0*/ 	.word	0x00000004
        /*03d4*/ 	.word	0x00000000
        /*03d8*/ 	.short	0x0101
        /*03da*/ 	.byte	0xff
	.zero		1


	//   ....[45]....
        /*03dc*/ 	.word	0x00002f70
        /*03e0*/ 	.word	0x000000ff
        /*03e4*/ 	.word	0x00000080
        /*03e8*/ 	.short	0x010a
        /*03ea*/ 	.byte	0x04
	.zero		1


	//   ....[46]....
        /*03ec*/ 	.word	0x00003090
        /*03f0*/ 	.word	0x00000002
        /*03f4*/ 	.word	0x00000070
        /*03f8*/ 	.short	0x010a
        /*03fa*/ 	.byte	0xff
	.zero		1


	//   ....[47]....
        /*03fc*/ 	.word	0x000031a0
        /*0400*/ 	.word	0x00000002
        /*0404*/ 	.word	0x00000000
        /*0408*/ 	.short	0x0101
        /*040a*/ 	.byte	0xff
	.zero		1


	//   ....[48]....
        /*040c*/ 	.word	0x00003230
        /*0410*/ 	.word	0x000000ff
        /*0414*/ 	.word	0x00000080
        /*0418*/ 	.short	0x0106
        /*041a*/ 	.byte	0x04
	.zero		1


	//   ....[49]....
        /*041c*/ 	.word	0x00003250
        /*0420*/ 	.word	0x000000ff
        /*0424*/ 	.word	0x00000080
        /*0428*/ 	.short	0x010a
        /*042a*/ 	.byte	0x04
	.zero		1


	//   ....[50]....
        /*042c*/ 	.word	0x000032e0
        /*0430*/ 	.word	0x000000ff
        /*0434*/ 	.word	0x00000080
        /*0438*/ 	.short	0x0106
        /*043a*/ 	.byte	0x07
	.zero		1


	//   ....[51]....
        /*043c*/ 	.word	0x00003320
        /*0440*/ 	.word	0x00000000
        /*0444*/ 	.word	0x00000080
        /*0448*/ 	.short	0x010a
        /*044a*/ 	.byte	0xff
	.zero		1


	//   ....[52]....
        /*044c*/ 	.word	0x00003840
        /*0450*/ 	.word	0x00000000
        /*0454*/ 	.word	0x00000070
        /*0458*/ 	.short	0x010a
        /*045a*/ 	.byte	0xff
	.zero		1


	//   ....[53]....
        /*045c*/ 	.word	0x00003970
        /*0460*/ 	.word	0x00000003
        /*0464*/ 	.word	0x00000000
        /*0468*/ 	.short	0x0101
        /*046a*/ 	.byte	0xff
	.zero		1


	//   ....[54]....
        /*046c*/ 	.word	0x00003980
        /*0470*/ 	.word	0x000000ff
        /*0474*/ 	.word	0x00000000
        /*0478*/ 	.short	0x010a
        /*047a*/ 	.byte	0x04
	.zero		1


	//   ....[55]....
        /*047c*/ 	.word	0x000039a0
        /*0480*/ 	.word	0x000000ff
        /*0484*/ 	.word	0x000000b0
        /*0488*/ 	.short	0x010a
        /*048a*/ 	.byte	0x06
	.zero		1


	//   ....[56]....
        /*048c*/ 	.word	0x00003a70
        /*0490*/ 	.word	0x000000ff
        /*0494*/ 	.word	0x00000000
        /*0498*/ 	.short	0x010a
        /*049a*/ 	.byte	0x05
	.zero		1


	//   ....[57]....
        /*049c*/ 	.word	0x00003bc0
        /*04a0*/ 	.word	0x000000ff
        /*04a4*/ 	.word	0x00000000
        /*04a8*/ 	.short	0x010a
        /*04aa*/ 	.byte	0x07
	.zero		1


	//   ....[58]....
        /*04ac*/ 	.word	0x00004300
        /*04b0*/ 	.word	0x000000ff
        /*04b4*/ 	.word	0x00000000
        /*04b8*/ 	.short	0x010a
        /*04ba*/ 	.byte	0x04
	.zero		1


	//   ....[59]....
        /*04bc*/ 	.word	0x00004390
        /*04c0*/ 	.word	0x000000ff
        /*04c4*/ 	.word	0x00000000
        /*04c8*/ 	.short	0x010a
        /*04ca*/ 	.byte	0x05
	.zero		1


	//   ....[60]....
        /*04cc*/ 	.word	0x00004420
        /*04d0*/ 	.word	0x000000ff
        /*04d4*/ 	.word	0x00000000
        /*04d8*/ 	.short	0x010a
        /*04da*/ 	.byte	0x05
	.zero		1


	//   ....[61]....
        /*04dc*/ 	.word	0x000044b0
        /*04e0*/ 	.word	0x000000ff
        /*04e4*/ 	.word	0x00000000
        /*04e8*/ 	.short	0x010a
        /*04ea*/ 	.byte	0x04
	.zero		1


	//   ....[62]....
        /*04ec*/ 	.word	0x00004990
        /*04f0*/ 	.word	0x0000000c
        /*04f4*/ 	.word	0x00000070
        /*04f8*/ 	.short	0x010a
        /*04fa*/ 	.byte	0xff
	.zero		1


	//   ....[63]....
        /*04fc*/ 	.word	0x00004b00
        /*0500*/ 	.word	0x00000000
        /*0504*/ 	.word	0x00000000
        /*0508*/ 	.short	0x0101
        /*050a*/ 	.byte	0xff
	.zero		1


	//   ....[64]....
        /*050c*/ 	.word	0x00004f90
        /*0510*/ 	.word	0x000000ff
        /*0514*/ 	.word	0x00000068
        /*0518*/ 	.short	0x010a
        /*051a*/ 	.byte	0x15
	.zero		1


	//   ....[65]....
        /*051c*/ 	.word	0x00005110
        /*0520*/ 	.word	0x000000ff
        /*0524*/ 	.word	0x00000040
        /*0528*/ 	.short	0x010a
        /*052a*/ 	.byte	0x15
	.zero		1


	//   ....[66]....
        /*052c*/ 	.word	0x000052a0
        /*0530*/ 	.word	0x000000ff
        /*0534*/ 	.word	0x00000020
        /*0538*/ 	.short	0x010b
        /*053a*/ 	.byte	0x15
	.zero		1


	//   ....[67]....
        /*053c*/ 	.word	0x000052b0
        /*0540*/ 	.word	0x000000ff
        /*0544*/ 	.word	0x00000000
        /*0548*/ 	.short	0x0101
        /*054a*/ 	.byte	0x06
	.zero		1


	//   ....[68]....
        /*054c*/ 	.word	0x000052c0
        /*0550*/ 	.word	0x000000ff
        /*0554*/ 	.word	0x00000048
        /*0558*/ 	.short	0x010a
        /*055a*/ 	.byte	0x15
	.zero		1


	//   ....[69]....
        /*055c*/ 	.word	0x00005420
        /*0560*/ 	.word	0x000000ff
        /*0564*/ 	.word	0x00000028
        /*0568*/ 	.short	0x010b
        /*056a*/ 	.byte	0x15
	.zero		1


	//   ....[70]....
        /*056c*/ 	.word	0x00005430
        /*0570*/ 	.word	0x000000ff
        /*0574*/ 	.word	0x00000000
        /*0578*/ 	.short	0x0101
        /*057a*/ 	.byte	0x06
	.zero		1


	//   ....[71]....
        /*057c*/ 	.word	0x00005440
        /*0580*/ 	.word	0x000000ff
        /*0584*/ 	.word	0x00000050
        /*0588*/ 	.short	0x010a
        /*058a*/ 	.byte	0x15
	.zero		1


	//   ....[72]....
        /*058c*/ 	.word	0x00005590
        /*0590*/ 	.word	0x000000ff
        /*0594*/ 	.word	0x00000030
        /*0598*/ 	.short	0x010b
        /*059a*/ 	.byte	0x15
	.zero		1


	//   ....[73]....
        /*059c*/ 	.word	0x000055a0
        /*05a0*/ 	.word	0x000000ff
        /*05a4*/ 	.word	0x00000000
        /*05a8*/ 	.short	0x0101
        /*05aa*/ 	.byte	0x06
	.zero		1


	//   ....[74]....
        /*05ac*/ 	.word	0x000055b0
        /*05b0*/ 	.word	0x000000ff
        /*05b4*/ 	.word	0x00000058
        /*05b8*/ 	.short	0x010a
        /*05ba*/ 	.byte	0x15
	.zero		1


	//   ....[75]....
        /*05bc*/ 	.word	0x000057b0
        /*05c0*/ 	.word	0x000000ff
        /*05c4*/ 	.word	0x00000038
        /*05c8*/ 	.short	0x010b
        /*05ca*/ 	.byte	0x15
	.zero		1


	//   ....[76]....
        /*05cc*/ 	.word	0x000057c0
        /*05d0*/ 	.word	0x000000ff
        /*05d4*/ 	.word	0x00000000
        /*05d8*/ 	.short	0x0101
        /*05da*/ 	.byte	0x25
	.zero		1


	//   ....[77]....
        /*05dc*/ 	.word	0x000057f0
        /*05e0*/ 	.word	0x000000ff
        /*05e4*/ 	.word	0x00000040
        /*05e8*/ 	.short	0x010a
        /*05ea*/ 	.byte	0x15
	.zero		1


	//   ....[78]....
        /*05ec*/ 	.word	0x00005810
        /*05f0*/ 	.word	0x000000ff
        /*05f4*/ 	.word	0x00000048
        /*05f8*/ 	.short	0x010a
        /*05fa*/ 	.byte	0x15
	.zero		1


	//   ....[79]....
        /*05fc*/ 	.word	0x00005830
        /*0600*/ 	.word	0x000000ff
        /*0604*/ 	.word	0x00000050
        /*0608*/ 	.short	0x010a
        /*060a*/ 	.byte	0x15
	.zero		1


	//   ....[80]....
        /*060c*/ 	.word	0x00005870
        /*0610*/ 	.word	0x00000000
        /*0614*/ 	.word	0x00000058
        /*0618*/ 	.short	0x010a
        /*061a*/ 	.byte	0xff
	.zero		1


	//   ....[81]....
        /*061c*/ 	.word	0x00005b80
        /*0620*/ 	.word	0x00000003
        /*0624*/ 	.word	0x00000070
        /*0628*/ 	.short	0x010a
        /*062a*/ 	.byte	0xff
	.zero		1


	//   ....[82]....
        /*062c*/ 	.word	0x00005d00
        /*0630*/ 	.word	0x00000000
        /*0634*/ 	.word	0x00000000
        /*0638*/ 	.short	0x0101
        /*063a*/ 	.byte	0xff
	.zero		1


	//   ....[83]....
        /*063c*/ 	.word	0x00006860
        /*0640*/ 	.word	0x000000ff
        /*0644*/ 	.word	0x00000020
        /*0648*/ 	.short	0x010a
        /*064a*/ 	.byte	0x2b
	.zero		1


	//   ....[84]....
        /*064c*/ 	.word	0x000068a0
        /*0650*/ 	.word	0x0000004b
        /*0654*/ 	.word	0x00000090
        /*0658*/ 	.short	0x010a
        /*065a*/ 	.byte	0xff
	.zero		1


	//   ....[85]....
        /*065c*/ 	.word	0x00006990
        /*0660*/ 	.word	0x000000ff
        /*0664*/ 	.word	0x00000020
        /*0668*/ 	.short	0x010a
        /*066a*/ 	.byte	0x2b
	.zero		1


	//   ....[86]....
        /*066c*/ 	.word	0x00006a80
        /*0670*/ 	.word	0x0000004b
        /*0674*/ 	.word	0x00000090
        /*0678*/ 	.short	0x010a
        /*067a*/ 	.byte	0xff
	.zero		1


	//   ....[87]....
        /*067c*/ 	.word	0x00007250
        /*0680*/ 	.word	0x00000000
        /*0684*/ 	.word	0x00000000
        /*0688*/ 	.short	0x0101
        /*068a*/ 	.byte	0xff
	.zero		1


	//   ....[88]....
        /*068c*/ 	.word	0x00007260
        /*0690*/ 	.word	0x00000003
        /*0694*/ 	.word	0x00000020
        /*0698*/ 	.short	0x010a
        /*069a*/ 	.byte	0xff
	.zero		1


	//   ....[89]....
        /*069c*/ 	.word	0x00007340
        /*06a0*/ 	.word	0x00000003
        /*06a4*/ 	.word	0x00000020
        /*06a8*/ 	.short	0x010a
        /*06aa*/ 	.byte	0xff
	.zero		1


	//   ....[90]....
        /*06ac*/ 	.word	0x00007bb0
        /*06b0*/ 	.word	0x0000004d
        /*06b4*/ 	.word	0x00000000
        /*06b8*/ 	.short	0x0101
        /*06ba*/ 	.byte	0xff
	.zero		1


	//   ....[91]....
        /*06bc*/ 	.word	0x00007bd0
        /*06c0*/ 	.word	0x00000000
        /*06c4*/ 	.word	0x00000020
        /*06c8*/ 	.short	0x010a
        /*06ca*/ 	.byte	0xff
	.zero		1


	//   ....[92]....
        /*06cc*/ 	.word	0x00007ca0
        /*06d0*/ 	.word	0x00000000
        /*06d4*/ 	.word	0x00000020
        /*06d8*/ 	.short	0x010a
        /*06da*/ 	.byte	0xff
	.zero		1


	//   ....[93]....
        /*06dc*/ 	.word	0x00008510
        /*06e0*/ 	.word	0x0000004d
        /*06e4*/ 	.word	0x00000000
        /*06e8*/ 	.short	0x0101
        /*06ea*/ 	.byte	0xff
	.zero		1


	//   ....[94]....
        /*06ec*/ 	.word	0x00008530
        /*06f0*/ 	.word	0x00000000
        /*06f4*/ 	.word	0x00000020
        /*06f8*/ 	.short	0x010a
        /*06fa*/ 	.byte	0xff
	.zero		1


	//   ....[95]....
        /*06fc*/ 	.word	0x00008600
        /*0700*/ 	.word	0x00000000
        /*0704*/ 	.word	0x00000020
        /*0708*/ 	.short	0x010a
        /*070a*/ 	.byte	0xff
	.zero		1


	//   ....[96]....
        /*070c*/ 	.word	0x00008ad0
        /*0710*/ 	.word	0x000000ff
        /*0714*/ 	.word	0x00000000
        /*0718*/ 	.short	0x0101
        /*071a*/ 	.byte	0x04
	.zero		1


	//   ....[97]....
        /*071c*/ 	.word	0x00008ed0
        /*0720*/ 	.word	0x00000002
        /*0724*/ 	.word	0x00000000
        /*0728*/ 	.short	0x0101
        /*072a*/ 	.byte	0xff
	.zero		1


	//   ....[98]....
        /*072c*/ 	.word	0x00009160
        /*0730*/ 	.word	0x000000ff
        /*0734*/ 	.word	0x00000000
        /*0738*/ 	.short	0x0101
        /*073a*/ 	.byte	0x04
	.zero		1


	//   ....[99]....
        /*073c*/ 	.word	0x00009180
        /*0740*/ 	.word	0x00000003
        /*0744*/ 	.word	0x000000e0
        /*0748*/ 	.short	0x010a
        /*074a*/ 	.byte	0xff
	.zero		1


	//   ....[100]....
        /*074c*/ 	.word	0x000091e0
        /*0750*/ 	.word	0x00000000
        /*0754*/ 	.word	0x00000010
        /*0758*/ 	.short	0x010a
        /*075a*/ 	.byte	0xff
	.zero		1


	//   ....[101]....
        /*075c*/ 	.word	0x00009240
        /*0760*/ 	.word	0x00000000
        /*0764*/ 	.word	0x00000010
        /*0768*/ 	.short	0x010a
        /*076a*/ 	.byte	0xff
	.zero		1


	//   ....[102]....
        /*076c*/ 	.word	0x00009290
        /*0770*/ 	.word	0x00000003
        /*0774*/ 	.word	0x00000070
        /*0778*/ 	.short	0x010a
        /*077a*/ 	.byte	0xff
	.zero		1


	//   ....[103]....
        /*077c*/ 	.word	0x000092f0
        /*0780*/ 	.word	0x00000000
        /*0784*/ 	.word	0x00000000
        /*0788*/ 	.short	0x010a
        /*078a*/ 	.byte	0xff
	.zero		1


	//   ....[104]....
        /*078c*/ 	.word	0x00009340
        /*0790*/ 	.word	0x00000002
        /*0794*/ 	.word	0x000000d0
        /*0798*/ 	.short	0x010a
        /*079a*/ 	.byte	0xff
	.zero		1


	//   ....[105]....
        /*079c*/ 	.word	0x000093a0
        /*07a0*/ 	.word	0x00000002
        /*07a4*/ 	.word	0x00000080
        /*07a8*/ 	.short	0x010a
        /*07aa*/ 	.byte	0xff
	.zero		1


	//   ....[106]....
        /*07ac*/ 	.word	0x000093f0
        /*07b0*/ 	.word	0x00000002
        /*07b4*/ 	.word	0x00000070
        /*07b8*/ 	.short	0x010a
        /*07ba*/ 	.byte	0xff
	.zero		1


	//   ....[107]....
        /*07bc*/ 	.word	0x00009450
        /*07c0*/ 	.word	0x00000000
        /*07c4*/ 	.word	0x00000080
        /*07c8*/ 	.short	0x010a
        /*07ca*/ 	.byte	0xff
	.zero		1


	//   ....[108]....
        /*07cc*/ 	.word	0x000094a0
        /*07d0*/ 	.word	0x00000000
        /*07d4*/ 	.word	0x00000070
        /*07d8*/ 	.short	0x010a
        /*07da*/ 	.byte	0xff
	.zero		1


	//   ....[109]....
        /*07dc*/ 	.word	0x00009510
        /*07e0*/ 	.word	0x00000003
        /*07e4*/ 	.word	0x000000b0
        /*07e8*/ 	.short	0x010a
        /*07ea*/ 	.byte	0xff
	.zero		1


	//   ....[110]....
        /*07ec*/ 	.word	0x00009570
        /*07f0*/ 	.word	0x00000000
        /*07f4*/ 	.word	0x00000000
        /*07f8*/ 	.short	0x010a
        /*07fa*/ 	.byte	0xff
	.zero		1


	//   ....[111]....
        /*07fc*/ 	.word	0x000095d0
        /*0800*/ 	.word	0x00000000
        /*0804*/ 	.word	0x00000000
        /*0808*/ 	.short	0x010a
        /*080a*/ 	.byte	0xff
	.zero		1


	//   ....[112]....
        /*080c*/ 	.word	0x00009630
        /*0810*/ 	.word	0x00000000
        /*0814*/ 	.word	0x00000000
        /*0818*/ 	.short	0x010a
        /*081a*/ 	.byte	0xff
	.zero		1


	//   ....[113]....
        /*081c*/ 	.word	0x00009690
        /*0820*/ 	.word	0x00000000
        /*0824*/ 	.word	0x00000000
        /*0828*/ 	.short	0x010a
        /*082a*/ 	.byte	0xff
	.zero		1


	//   ....[114]....
        /*082c*/ 	.word	0x000096f0
        /*0830*/ 	.word	0x00000000
        /*0834*/ 	.word	0x00000000
        /*0838*/ 	.short	0x010a
        /*083a*/ 	.byte	0xff
	.zero		1


	//   ....[115]....
        /*083c*/ 	.word	0x00009740
        /*0840*/ 	.word	0x0000000c
        /*0844*/ 	.word	0x00000070
        /*0848*/ 	.short	0x010a
        /*084a*/ 	.byte	0xff
	.zero		1


	//   ....[116]....
        /*084c*/ 	.word	0x000097a0
        /*0850*/ 	.word	0x00000000
        /*0854*/ 	.word	0x00000068
        /*0858*/ 	.short	0x010a
        /*085a*/ 	.byte	0xff
	.zero		1


	//   ....[117]....
        /*085c*/ 	.word	0x00009800
        /*0860*/ 	.word	0x00000000
        /*0864*/ 	.word	0x00000040
        /*0868*/ 	.short	0x010a
        /*086a*/ 	.byte	0xff
	.zero		1


	//   ....[118]....
        /*086c*/ 	.word	0x00009860
        /*0870*/ 	.word	0x00000000
        /*0874*/ 	.word	0x00000048
        /*0878*/ 	.short	0x010a
        /*087a*/ 	.byte	0xff
	.zero		1


	//   ....[119]....
        /*087c*/ 	.word	0x000098c0
        /*0880*/ 	.word	0x00000000
        /*0884*/ 	.word	0x00000050
        /*0888*/ 	.short	0x010a
        /*088a*/ 	.byte	0xff
	.zero		1


	//   ....[120]....
        /*088c*/ 	.word	0x00009920
        /*0890*/ 	.word	0x00000000
        /*0894*/ 	.word	0x00000058
        /*0898*/ 	.short	0x010a
        /*089a*/ 	.byte	0xff
	.zero		1


	//   ....[121]....
        /*089c*/ 	.word	0x00009980
        /*08a0*/ 	.word	0x00000000
        /*08a4*/ 	.word	0x00000040
        /*08a8*/ 	.short	0x010a
        /*08aa*/ 	.byte	0xff
	.zero		1


	//   ....[122]....
        /*08ac*/ 	.word	0x000099e0
        /*08b0*/ 	.word	0x00000000
        /*08b4*/ 	.word	0x00000048
        /*08b8*/ 	.short	0x010a
        /*08ba*/ 	.byte	0xff
	.zero		1


	//   ....[123]....
        /*08bc*/ 	.word	0x00009a40
        /*08c0*/ 	.word	0x00000000
        /*08c4*/ 	.word	0x00000050
        /*08c8*/ 	.short	0x010a
        /*08ca*/ 	.byte	0xff
	.zero		1


	//   ....[124]....
        /*08cc*/ 	.word	0x00009a90
        /*08d0*/ 	.word	0x00000003
        /*08d4*/ 	.word	0x00000070
        /*08d8*/ 	.short	0x010a
        /*08da*/ 	.byte	0xff
	.zero		1


	//   ....[125]....
        /*08dc*/ 	.word	0x00009af0
        /*08e0*/ 	.word	0x00000002
        /*08e4*/ 	.word	0x00000020
        /*08e8*/ 	.short	0x010a
        /*08ea*/ 	.byte	0xff
	.zero		1


	//   ....[126]....
        /*08ec*/ 	.word	0x00009b40
        /*08f0*/ 	.word	0x0000004b
        /*08f4*/ 	.word	0x00000090
        /*08f8*/ 	.short	0x010a
        /*08fa*/ 	.byte	0xff
	.zero		1


	//   ....[127]....
        /*08fc*/ 	.word	0x00009b90
        /*0900*/ 	.word	0x00000003
        /*0904*/ 	.word	0x00000020
        /*0908*/ 	.short	0x010a
        /*090a*/ 	.byte	0xff
	.zero		1


	//   ....[128]....
        /*090c*/ 	.word	0x00009be0
        /*0910*/ 	.word	0x00000000
        /*0914*/ 	.word	0x00000020
        /*0918*/ 	.short	0x010a
        /*091a*/ 	.byte	0xff
	.zero		1


	//   ....[129]....
        /*091c*/ 	.word	0x00009c30
        /*0920*/ 	.word	0x00000000
        /*0924*/ 	.word	0x00000020
        /*0928*/ 	.short	0x010a
        /*092a*/ 	.byte	0xff
	.zero		1


	//----- nvinfo : EIATTR_NUM_MBARRIERS
	.align		4
.L_47:
        /*092c*/ 	.byte	0x03, 0x38
        /*092e*/ 	.short	0x001e


	//----- nvinfo : EIATTR_EXIT_INSTR_OFFSETS
	.align		4
        /*0930*/ 	.byte	0x04, 0x1c
        /*0932*/ 	.short	(.L_49 - .L_48)


	//   ....[0]....
.L_48:
        /*0934*/ 	.word	0x00002e00


	//   ....[1]....
        /*0938*/ 	.word	0x000032f0


	//   ....[2]....
        /*093c*/ 	.word	0x00003350


	//   ....[3]....
        /*0940*/ 	.word	0x00004720


	//   ....[4]....
        /*0944*/ 	.word	0x000058a0


	//   ....[5]....
        /*0948*/ 	.word	0x000058e0


	//   ....[6]....
        /*094c*/ 	.word	0x00009050


	//   ....[7]....
        /*0950*/ 	.word	0x000090d0


	//   ....[8]....
        /*0954*/ 	.word	0x00009100


	//   ....[9]....
        /*0958*/ 	.word	0x00009170


	//----- nvinfo : EIATTR_MAX_THREADS
	.align		4
.L_49:
        /*095c*/ 	.byte	0x04, 0x05
        /*095e*/ 	.short	(.L_51 - .L_50)
.L_50:
        /*0960*/ 	.word	0x00000100
        /*0964*/ 	.word	0x00000001
        /*0968*/ 	.word	0x00000001


	//----- nvinfo : EIATTR_CRS_STACK_SIZE
	.align		4
.L_51:
        /*096c*/ 	.byte	0x04, 0x1e
        /*096e*/ 	.short	(.L_53 - .L_52)
.L_52:
        /*0970*/ 	.word	0x00000000


	//----- nvinfo : EIATTR_CBANK_PARAM_SIZE
	.align		4
.L_53:
        /*0974*/ 	.byte	0x03, 0x19
        /*0976*/ 	.short	0x0800


	//----- nvinfo : EIATTR_PARAM_CBANK
	.align		4
        /*0978*/ 	.byte	0x04, 0x0a
        /*097a*/ 	.short	(.L_55 - .L_54)
	.align		4
.L_54:
        /*097c*/ 	.word	index@(.nv.constant0._ZN7cutlass13device_kernelINS_4gemm6kernel13GemmUniversalIN4cute5tupleIJiiiiEEENS1_10collective13CollectiveMmaINS1_35MainloopSm100TmaUmmaWarpSpecializedILi2ELi2ELi4ENS5_IJNS4_1CILi1EEENSA_ILi8EEESB_EEEEENS5_IJNSA_ILi128EEENSA_ILi64EEESF_EEENS_10tfloat32_tENS5_IJlSB_lEEESI_SJ_NS4_8TiledMMAINS4_8MMA_AtomIJNS4_17SM100_MMA_TF32_SSISI_SI_fLi128ELi64ELNS4_4UMMA5MajorE0ELSO_0ELNSN_7ScaleInE0ELSP_0EEEEEENS4_6LayoutINS5_IJSB_SB_SB_EEENS5_IJNSA_ILi0EEESU_SU_EEEEENS5_IJNS4_10UnderscoreESX_SX_EEEEENS4_23SM90_TMA_LOAD_MULTICASTENS4_14ComposedLayoutINS4_7SwizzleILi3ELi4ELi3EEENS4_18smem_ptr_flag_bitsILi32EEENSS_INS5_IJSC_NSA_ILi32EEEEEENS5_IJS16_SB_EEEEEEEvNS4_8identityENS4_13SM90_TMA_LOADES1A_vS1B_EENS_8epilogue10collective18CollectiveEpilogueINS1E_23Sm100TmaWarpSpecializedILi4ELi2ELi16ELb1ELb0EEEJSH_NS5_IJNSS_ISF_SB_EENSS_INSA_ILi16EEESB_EEEEESI_SJ_SI_SJ_NS1E_6fusion15FusionCallbacksIS1I_NS1N_17LinearCombinationISI_fSI_fLNS_15FloatRoundStyleE2EEESH_S1M_JEEENS4_5SM1004TMEM4LOAD26SM100_TMEM_LOAD_32dp32b16xES1C_NS11_INS12_ILi2ELi4ELi3EEES15_NSS_INS5_IJSC_S1K_EEENS5_IJS1K_SB_EEEEEEENS4_39AutoVectorizingCopyWithAssumedAlignmentILi128EEENS4_14SM90_TMA_STOREES21_S23_S23_EEEvvEEEEvNT_6ParamsE)
        /*0980*/ 	.short	0x0380
        /*0982*/ 	.short	0x0800


	//----- nvinfo : EIATTR_SW_WAR
	.align		4
.L_55:
        /*0984*/ 	.byte	0x04, 0x36
        /*0986*/ 	.short	(.L_57 - .L_56)
.L_56:
        /*0988*/ 	.word	0x00000008
.L_57:


//--------------------- .nv.callgraph             --------------------------
	.section	.nv.callgraph,"",@"SHT_CUDA_CALLGRAPH"
	.align	4
	.sectionentsize	8
	.align		4
        /*0000*/ 	.word	0x00000000
	.align		4
        /*0004*/ 	.word	0xffffffff
	.align		4
        /*0008*/ 	.word	index@(_ZN7cutlass13device_kernelINS_4gemm6kernel13GemmUniversalIN4cute5tupleIJiiiiEEENS1_10collective13CollectiveMmaINS1_35MainloopSm100TmaUmmaWarpSpecializedILi2ELi2ELi4ENS5_IJNS4_1CILi1EEENSA_ILi8EEESB_EEEEENS5_IJNSA_ILi128EEENSA_ILi64EEESF_EEENS_10tfloat32_tENS5_IJlSB_lEEESI_SJ_NS4_8TiledMMAINS4_8MMA_AtomIJNS4_17SM100_MMA_TF32_SSISI_SI_fLi128ELi64ELNS4_4UMMA5MajorE0ELSO_0ELNSN_7ScaleInE0ELSP_0EEEEEENS4_6LayoutINS5_IJSB_SB_SB_EEENS5_IJNSA_ILi0EEESU_SU_EEEEENS5_IJNS4_10UnderscoreESX_SX_EEEEENS4_23SM90_TMA_LOAD_MULTICASTENS4_14ComposedLayoutINS4_7SwizzleILi3ELi4ELi3EEENS4_18smem_ptr_flag_bitsILi32EEENSS_INS5_IJSC_NSA_ILi32EEEEEENS5_IJS16_SB_EEEEEEEvNS4_8identityENS4_13SM90_TMA_LOADES1A_vS1B_EENS_8epilogue10collective18CollectiveEpilogueINS1E_23Sm100TmaWarpSpecializedILi4ELi2ELi16ELb1ELb0EEEJSH_NS5_IJNSS_ISF_SB_EENSS_INSA_ILi16EEESB_EEEEESI_SJ_SI_SJ_NS1E_6fusion15FusionCallbacksIS1I_NS1N_17LinearCombinationISI_fSI_fLNS_15FloatRoundStyleE2EEESH_S1M_JEEENS4_5SM1004TMEM4LOAD26SM100_TMEM_LOAD_32dp32b16xES1C_NS11_INS12_ILi2ELi4ELi3EEES15_NSS_INS5_IJSC_S1K_EEENS5_IJS1K_SB_EEEEEEENS4_39AutoVectorizingCopyWithAssumedAlignmentILi128EEENS4_14SM90_TMA_STOREES21_S23_S23_EEEvvEEEEvNT_6ParamsE)
	.align		4
        /*000c*/ 	.word	index@(__assertfail)
	.align		4
        /*0010*/ 	.word	0x00000000
	.align		4
        /*0014*/ 	.word	0xfffffffe
	.align		4
        /*0018*/ 	.word	0x00000000
	.align		4
        /*001c*/ 	.word	0xfffffffd
	.align		4
        /*0020*/ 	.word	0x00000000
	.align		4
        /*0024*/ 	.word	0xfffffffc


//--------------------- .nv.constant4             --------------------------
	.section	.nv.constant4,"a",@progbits
	.align	8
	.align		8
.nv.constant4:
        /*0000*/ 	.dword	__assertfail
	.align		8
        /*0008*/ 	.dword	__unnamed_1
	.align		8
        /*0010*/ 	.dword	__unnamed_2
	.align		8
        /*0018*/ 	.dword	_ZN40_INTERNAL_5bc25d79_4_k_cu_ed739fd0_280344cuda3std3__45__cpo5beginE
	.align		8
        /*0020*/ 	.dword	_ZN40_INTERNAL_5bc25d79_4_k_cu_ed739fd0_280344cuda3std3__45__cpo3endE
	.align		8
        /*0028*/ 	.dword	_ZN40_INTERNAL_5bc25d79_4_k_cu_ed739fd0_280344cuda3std3__45__cpo6cbeginE
	.align		8
        /*0030*/ 	.dword	_ZN40_INTERNAL_5bc25d79_4_k_cu_ed739fd0_280344cuda3std3__45__cpo4cendE
	.align		8
        /*0038*/ 	.dword	_ZN40_INTERNAL_5bc25d79_4_k_cu_ed739fd0_280344cuda3std3__442_GLOBAL__N__5bc25d79_4_k_cu_ed739fd0_280346ignoreE
	.align		8
        /*0040*/ 	.dword	_ZN40_INTERNAL_5bc25d79_4_k_cu_ed739fd0_280344cuda3std3__419piecewise_constructE
	.align		8
        /*0048*/ 	.dword	_ZN40_INTERNAL_5bc25d79_4_k_cu_ed739fd0_280344cuda3std3__48in_placeE
	.align		8
        /*0050*/ 	.dword	_ZN40_INTERNAL_5bc25d79_4_k_cu_ed739fd0_280344cuda3std6ranges3__45__cpo4swapE
	.align		8
        /*0058*/ 	.dword	_ZN40_INTERNAL_5bc25d79_4_k_cu_ed739fd0_280344cuda3std6ranges3__45__cpo9iter_moveE
	.align		8
        /*0060*/ 	.dword	_ZN40_INTERNAL_5bc25d79_4_k_cu_ed739fd0_280344cute7productE
	.align		8
        /*0068*/ 	.dword	_ZN40_INTERNAL_5bc25d79_4_k_cu_ed739fd0_280344cute1_E
	.align		8
        /*0070*/ 	.dword	$str$25
	.align		8
        /*0078*/ 	.dword	$str$26
	.align		8
        /*0080*/ 	.dword	$str$27
	.align		8
        /*0088*/ 	.dword	$str$28


//--------------------- .text._ZN7cutlass13device_kernelINS_4gemm6kernel13GemmUniversalIN4cute5tupleIJiiiiEEENS1_10collective13CollectiveMmaINS1_35MainloopSm100TmaUmmaWarpSpecializedILi2ELi2ELi4ENS5_IJNS4_1CILi1EEENSA_ILi8EEESB_EEEEENS5_IJNSA_ILi128EEENSA_ILi64EEESF_EEENS_10tfloat32_tENS5_IJlSB_lEEESI_SJ_NS4_8TiledMMAINS4_8MMA_AtomIJNS4_17SM100_MMA_TF32_SSISI_SI_fLi128ELi64ELNS4_4UMMA5MajorE0ELSO_0ELNSN_7ScaleInE0ELSP_0EEEEEENS4_6LayoutINS5_IJSB_SB_SB_EEENS5_IJNSA_ILi0EEESU_SU_EEEEENS5_IJNS4_10UnderscoreESX_SX_EEEEENS4_23SM90_TMA_LOAD_MULTICASTENS4_14ComposedLayoutINS4_7SwizzleILi3ELi4ELi3EEENS4_18smem_ptr_flag_bitsILi32EEENSS_INS5_IJSC_NSA_ILi32EEEEEENS5_IJS16_SB_EEEEEEEvNS4_8identityENS4_13SM90_TMA_LOADES1A_vS1B_EENS_8epilogue10collective18CollectiveEpilogueINS1E_23Sm100TmaWarpSpecializedILi4ELi2ELi16ELb1ELb0EEEJSH_NS5_IJNSS_ISF_SB_EENSS_INSA_ILi16EEESB_EEEEESI_SJ_SI_SJ_NS1E_6fusion15FusionCallbacksIS1I_NS1N_17LinearCombinationISI_fSI_fLNS_15FloatRoundStyleE2EEESH_S1M_JEEENS4_5SM1004TMEM4LOAD26SM100_TMEM_LOAD_32dp32b16xES1C_NS11_INS12_ILi2ELi4ELi3EEES15_NSS_INS5_IJSC_S1K_EEENS5_IJS1K_SB_EEEEEEENS4_39AutoVectorizingCopyWithAssumedAlignmentILi128EEENS4_14SM90_TMA_STOREES21_S23_S23_EEEvvEEEEvNT_6ParamsE --------------------------
	.section	.text._ZN7cutlass13device_kernelINS_4gemm6kernel13GemmUniversalIN4cute5tupleIJiiiiEEENS1_10collective13CollectiveMmaINS1_35MainloopSm100TmaUmmaWarpSpecializedILi2ELi2ELi4ENS5_IJNS4_1CILi1EEENSA_ILi8EEESB_EEEEENS5_IJNSA_ILi128EEENSA_ILi64EEESF_EEENS_10tfloat32_tENS5_IJlSB_lEEESI_SJ_NS4_8TiledMMAINS4_8MMA_AtomIJNS4_17SM100_MMA_TF32_SSISI_SI_fLi128ELi64ELNS4_4UMMA5MajorE0ELSO_0ELNSN_7ScaleInE0ELSP_0EEEEEENS4_6LayoutINS5_IJSB_SB_SB_EEENS5_IJNSA_ILi0EEESU_SU_EEEEENS5_IJNS4_10UnderscoreESX_SX_EEEEENS4_23SM90_TMA_LOAD_MULTICASTENS4_14ComposedLayoutINS4_7SwizzleILi3ELi4ELi3EEENS4_18smem_ptr_flag_bitsILi32EEENSS_INS5_IJSC_NSA_ILi32EEEEEENS5_IJS16_SB_EEEEEEEvNS4_8identityENS4_13SM90_TMA_LOADES1A_vS1B_EENS_8epilogue10collective18CollectiveEpilogueINS1E_23Sm100TmaWarpSpecializedILi4ELi2ELi16ELb1ELb0EEEJSH_NS5_IJNSS_ISF_SB_EENSS_INSA_ILi16EEESB_EEEEESI_SJ_SI_SJ_NS1E_6fusion15FusionCallbacksIS1I_NS1N_17LinearCombinationISI_fSI_fLNS_15FloatRoundStyleE2EEESH_S1M_JEEENS4_5SM1004TMEM4LOAD26SM100_TMEM_LOAD_32dp32b16xES1C_NS11_INS12_ILi2ELi4ELi3EEES15_NSS_INS5_IJSC_S1K_EEENS5_IJS1K_SB_EEEEEEENS4_39AutoVectorizingCopyWithAssumedAlignmentILi128EEENS4_14SM90_TMA_STOREES21_S23_S23_EEEvvEEEEvNT_6ParamsE,"ax",@progbits
	.align	128
.text._ZN7cutlass13device_kernelINS_4gemm6kernel13GemmUniversalIN4cute5tupleIJiiiiEEENS1_10collective13CollectiveMmaINS1_35MainloopSm100TmaUmmaWarpSpecializedILi2ELi2ELi4ENS5_IJNS4_1CILi1EEENSA_ILi8EEESB_EEEEENS5_IJNSA_ILi128EEENSA_ILi64EEESF_EEENS_10tfloat32_tENS5_IJlSB_lEEESI_SJ_NS4_8TiledMMAINS4_8MMA_AtomIJNS4_17SM100_MMA_TF32_SSISI_SI_fLi128ELi64ELNS4_4UMMA5MajorE0ELSO_0ELNSN_7ScaleInE0ELSP_0EEEEEENS4_6LayoutINS5_IJSB_SB_SB_EEENS5_IJNSA_ILi0EEESU_SU_EEEEENS5_IJNS4_10UnderscoreESX_SX_EEEEENS4_23SM90_TMA_LOAD_MULTICASTENS4_14ComposedLayoutINS4_7SwizzleILi3ELi4ELi3EEENS4_18smem_ptr_flag_bitsILi32EEENSS_INS5_IJSC_NSA_ILi32EEEEEENS5_IJS16_SB_EEEEEEEvNS4_8identityENS4_13SM90_TMA_LOADES1A_vS1B_EENS_8epilogue10collective18CollectiveEpilogueINS1E_23Sm100TmaWarpSpecializedILi4ELi2ELi16ELb1ELb0EEEJSH_NS5_IJNSS_ISF_SB_EENSS_INSA_ILi16EEESB_EEEEESI_SJ_SI_SJ_NS1E_6fusion15FusionCallbacksIS1I_NS1N_17LinearCombinationISI_fSI_fLNS_15FloatRoundStyleE2EEESH_S1M_JEEENS4_5SM1004TMEM4LOAD26SM100_TMEM_LOAD_32dp32b16xES1C_NS11_INS12_ILi2ELi4ELi3EEES15_NSS_INS5_IJSC_S1K_EEENS5_IJS1K_SB_EEEEEEENS4_39AutoVectorizingCopyWithAssumedAlignmentILi128EEENS4_14SM90_TMA_STOREES21_S23_S23_EEEvvEEEEvNT_6ParamsE:
        .type           _ZN7cutlass13device_kernelINS_4gemm6kernel13GemmUniversalIN4cute5tupleIJiiiiEEENS1_10collective13CollectiveMmaINS1_35MainloopSm100TmaUmmaWarpSpecializedILi2ELi2ELi4ENS5_IJNS4_1CILi1EEENSA_ILi8EEESB_EEEEENS5_IJNSA_ILi128EEENSA_ILi64EEESF_EEENS_10tfloat32_tENS5_IJlSB_lEEESI_SJ_NS4_8TiledMMAINS4_8MMA_AtomIJNS4_17SM100_MMA_TF32_SSISI_SI_fLi128ELi64ELNS4_4UMMA5MajorE0ELSO_0ELNSN_7ScaleInE0ELSP_0EEEEEENS4_6LayoutINS5_IJSB_SB_SB_EEENS5_IJNSA_ILi0EEESU_SU_EEEEENS5_IJNS4_10UnderscoreESX_SX_EEEEENS4_23SM90_TMA_LOAD_MULTICASTENS4_14ComposedLayoutINS4_7SwizzleILi3ELi4ELi3EEENS4_18smem_ptr_flag_bitsILi32EEENSS_INS5_IJSC_NSA_ILi32EEEEEENS5_IJS16_SB_EEEEEEEvNS4_8identityENS4_13SM90_TMA_LOADES1A_vS1B_EENS_8epilogue10collective18CollectiveEpilogueINS1E_23Sm100TmaWarpSpecializedILi4ELi2ELi16ELb1ELb0EEEJSH_NS5_IJNSS_ISF_SB_EENSS_INSA_ILi16EEESB_EEEEESI_SJ_SI_SJ_NS1E_6fusion15FusionCallbacksIS1I_NS1N_17LinearCombinationISI_fSI_fLNS_15FloatRoundStyleE2EEESH_S1M_JEEENS4_5SM1004TMEM4LOAD26SM100_TMEM_LOAD_32dp32b16xES1C_NS11_INS12_ILi2ELi4ELi3EEES15_NSS_INS5_IJSC_S1K_EEENS5_IJS1K_SB_EEEEEEENS4_39AutoVectorizingCopyWithAssumedAlignmentILi128EEENS4_14SM90_TMA_STOREES21_S23_S23_EEEvvEEEEvNT_6ParamsE,@function
        .size           _ZN7cutlass13device_kernelINS_4gemm6kernel13GemmUniversalIN4cute5tupleIJiiiiEEENS1_10collective13CollectiveMmaINS1_35MainloopSm100TmaUmmaWarpSpecializedILi2ELi2ELi4ENS5_IJNS4_1CILi1EEENSA_ILi8EEESB_EEEEENS5_IJNSA_ILi128EEENSA_ILi64EEESF_EEENS_10tfloat32_tENS5_IJlSB_lEEESI_SJ_NS4_8TiledMMAINS4_8MMA_AtomIJNS4_17SM100_MMA_TF32_SSISI_SI_fLi128ELi64ELNS4_4UMMA5MajorE0ELSO_0ELNSN_7ScaleInE0ELSP_0EEEEEENS4_6LayoutINS5_IJSB_SB_SB_EEENS5_IJNSA_ILi0EEESU_SU_EEEEENS5_IJNS4_10UnderscoreESX_SX_EEEEENS4_23SM90_TMA_LOAD_MULTICASTENS4_14ComposedLayoutINS4_7SwizzleILi3ELi4ELi3EEENS4_18smem_ptr_flag_bitsILi32EEENSS_INS5_IJSC_NSA_ILi32EEEEEENS5_IJS16_SB_EEEEEEEvNS4_8identityENS4_13SM90_TMA_LOADES1A_vS1B_EENS_8epilogue10collective18CollectiveEpilogueINS1E_23Sm100TmaWarpSpecializedILi4ELi2ELi16ELb1ELb0EEEJSH_NS5_IJNSS_ISF_SB_EENSS_INSA_ILi16EEESB_EEEEESI_SJ_SI_SJ_NS1E_6fusion15FusionCallbacksIS1I_NS1N_17LinearCombinationISI_fSI_fLNS_15FloatRoundStyleE2EEESH_S1M_JEEENS4_5SM1004TMEM4LOAD26SM100_TMEM_LOAD_32dp32b16xES1C_NS11_INS12_ILi2ELi4ELi3EEES15_NSS_INS5_IJSC_S1K_EEENS5_IJS1K_SB_EEEEEEENS4_39AutoVectorizingCopyWithAssumedAlignmentILi128EEENS4_14SM90_TMA_STOREES21_S23_S23_EEEvvEEEEvNT_6ParamsE,(.L_x_181 - _ZN7cutlass13device_kernelINS_4gemm6kernel13GemmUniversalIN4cute5tupleIJiiiiEEENS1_10collective13CollectiveMmaINS1_35MainloopSm100TmaUmmaWarpSpecializedILi2ELi2ELi4ENS5_IJNS4_1CILi1EEENSA_ILi8EEESB_EEEEENS5_IJNSA_ILi128EEENSA_ILi64EEESF_EEENS_10tfloat32_tENS5_IJlSB_lEEESI_SJ_NS4_8TiledMMAINS4_8MMA_AtomIJNS4_17SM100_MMA_TF32_SSISI_SI_fLi128ELi64ELNS4_4UMMA5MajorE0ELSO_0ELNSN_7ScaleInE0ELSP_0EEEEEENS4_6LayoutINS5_IJSB_SB_SB_EEENS5_IJNSA_ILi0EEESU_SU_EEEEENS5_IJNS4_10UnderscoreESX_SX_EEEEENS4_23SM90_TMA_LOAD_MULTICASTENS4_14ComposedLayoutINS4_7SwizzleILi3ELi4ELi3EEENS4_18smem_ptr_flag_bitsILi32EEENSS_INS5_IJSC_NSA_ILi32EEEEEENS5_IJS16_SB_EEEEEEEvNS4_8identityENS4_13SM90_TMA_LOADES1A_vS1B_EENS_8epilogue10collective18CollectiveEpilogueINS1E_23Sm100TmaWarpSpecializedILi4ELi2ELi16ELb1ELb0EEEJSH_NS5_IJNSS_ISF_SB_EENSS_INSA_ILi16EEESB_EEEEESI_SJ_SI_SJ_NS1E_6fusion15FusionCallbacksIS1I_NS1N_17LinearCombinationISI_fSI_fLNS_15FloatRoundStyleE2EEESH_S1M_JEEENS4_5SM1004TMEM4LOAD26SM100_TMEM_LOAD_32dp32b16xES1C_NS11_INS12_ILi2ELi4ELi3EEES15_NSS_INS5_IJSC_S1K_EEENS5_IJS1K_SB_EEEEEEENS4_39AutoVectorizingCopyWithAssumedAlignmentILi128EEENS4_14SM90_TMA_STOREES21_S23_S23_EEEvvEEEEvNT_6ParamsE)
        .other          _ZN7cutlass13device_kernelINS_4gemm6kernel13GemmUniversalIN4cute5tupleIJiiiiEEENS1_10collective13CollectiveMmaINS1_35MainloopSm100TmaUmmaWarpSpecializedILi2ELi2ELi4ENS5_IJNS4_1CILi1EEENSA_ILi8EEESB_EEEEENS5_IJNSA_ILi128EEENSA_ILi64EEESF_EEENS_10tfloat32_tENS5_IJlSB_lEEESI_SJ_NS4_8TiledMMAINS4_8MMA_AtomIJNS4_17SM100_MMA_TF32_SSISI_SI_fLi128ELi64ELNS4_4UMMA5MajorE0ELSO_0ELNSN_7ScaleInE0ELSP_0EEEEEENS4_6LayoutINS5_IJSB_SB_SB_EEENS5_IJNSA_ILi0EEESU_SU_EEEEENS5_IJNS4_10UnderscoreESX_SX_EEEEENS4_23SM90_TMA_LOAD_MULTICASTENS4_14ComposedLayoutINS4_7SwizzleILi3ELi4ELi3EEENS4_18smem_ptr_flag_bitsILi32EEENSS_INS5_IJSC_NSA_ILi32EEEEEENS5_IJS16_SB_EEEEEEEvNS4_8identityENS4_13SM90_TMA_LOADES1A_vS1B_EENS_8epilogue10collective18CollectiveEpilogueINS1E_23Sm100TmaWarpSpecializedILi4ELi2ELi16ELb1ELb0EEEJSH_NS5_IJNSS_ISF_SB_EENSS_INSA_ILi16EEESB_EEEEESI_SJ_SI_SJ_NS1E_6fusion15FusionCallbacksIS1I_NS1N_17LinearCombinationISI_fSI_fLNS_15FloatRoundStyleE2EEESH_S1M_JEEENS4_5SM1004TMEM4LOAD26SM100_TMEM_LOAD_32dp32b16xES1C_NS11_INS12_ILi2ELi4ELi3EEES15_NSS_INS5_IJSC_S1K_EEENS5_IJS1K_SB_EEEEEEENS4_39AutoVectorizingCopyWithAssumedAlignmentILi128EEENS4_14SM90_TMA_STOREES21_S23_S23_EEEvvEEEEvNT_6ParamsE,@"STO_CUDA_ENTRY STV_DEFAULT"
_ZN7cutlass13device_kernelINS_4gemm6kernel13GemmUniversalIN4cute5tupleIJiiiiEEENS1_10collective13CollectiveMmaINS1_35MainloopSm100TmaUmmaWarpSpecializedILi2ELi2ELi4ENS5_IJNS4_1CILi1EEENSA_ILi8EEESB_EEEEENS5_IJNSA_ILi128EEENSA_ILi64EEESF_EEENS_10tfloat32_tENS5_IJlSB_lEEESI_SJ_NS4_8TiledMMAINS4_8MMA_AtomIJNS4_17SM100_MMA_TF32_SSISI_SI_fLi128ELi64ELNS4_4UMMA5MajorE0ELSO_0ELNSN_7ScaleInE0ELSP_0EEEEEENS4_6LayoutINS5_IJSB_SB_SB_EEENS5_IJNSA_ILi0EEESU_SU_EEEEENS5_IJNS4_10UnderscoreESX_SX_EEEEENS4_23SM90_TMA_LOAD_MULTICASTENS4_14ComposedLayoutINS4_7SwizzleILi3ELi4ELi3EEENS4_18smem_ptr_flag_bitsILi32EEENSS_INS5_IJSC_NSA_ILi32EEEEEENS5_IJS16_SB_EEEEEEEvNS4_8identityENS4_13SM90_TMA_LOADES1A_vS1B_EENS_8epilogue10collective18CollectiveEpilogueINS1E_23Sm100TmaWarpSpecializedILi4ELi2ELi16ELb1ELb0EEEJSH_NS5_IJNSS_ISF_SB_EENSS_INSA_ILi16EEESB_EEEEESI_SJ_SI_SJ_NS1E_6fusion15FusionCallbacksIS1I_NS1N_17LinearCombinationISI_fSI_fLNS_15FloatRoundStyleE2EEESH_S1M_JEEENS4_5SM1004TMEM4LOAD26SM100_TMEM_LOAD_32dp32b16xES1C_NS11_INS12_ILi2ELi4ELi3EEES15_NSS_INS5_IJSC_S1K_EEENS5_IJS1K_SB_EEEEEEENS4_39AutoVectorizingCopyWithAssumedAlignmentILi128EEENS4_14SM90_TMA_STOREES21_S23_S23_EEEvvEEEEvNT_6ParamsE:
[----:B------:R-:W1:Y:S01]  /*0000*/  LDC R1, c[0x0][0x37c] ;  /* 0x0000df00ff017b82 */ /* 0x000e620000000800 */
[----:B------:R-:W2:Y:S01]  /*0010*/  S2R R70, SR_TID.X ;  /* 0x0000000000467919 */ /* 0x000ea20000002100 */
[----:B------:R-:W3:Y:S01]  /*0020*/  LDCU.64 UR8, c[0x0][0x890] ;  /* 0x00011200ff0877ac */ /* 0x000ee20008000a00 */
[----:B------:R-:W-:Y:S02]  /*0030*/  PRMT R56, RZ, 0x7610, R56 ;  /* 0x00007610ff387816 */ /* 0x000fe40000000038 */
[----:B------:R-:W-:Y:S01]  /*0040*/  ELECT P4, URZ, PT ;  /* 0x0000000000ff782f */ /* 0x000fe20003880000 */
[----:B---3--:R-:W-:-:S04]  /*0050*/  UISETP.NE.U32.AND UP0, UPT, UR8, URZ, UPT ;  /* 0x000000ff0800728c */ /* 0x008fc8000bf05070 */
[----:B------:R-:W-:Y:S01]  /*0060*/  UISETP.NE.AND.EX UP0, UPT, UR9, URZ, UPT, UP0 ;  /* 0x000000ff0900728c */ /* 0x000fe2000bf05300 */
[----:B--2---:R-:W-:-:S05]  /*0070*/  SHF.R.U32.HI R57, RZ, 0x5, R70 ;  /* 0x00000005ff397819 */ /* 0x004fca0000011646 */
[----:B------:R-:W2:Y:S02]  /*0080*/  SHFL.IDX PT, R0, R57, RZ, 0x1f ;  /* 0x00001fff39007589 */ /* 0x000ea400000e0000 */
[----:B--2---:R-:W-:Y:S01]  /*0090*/  R2UR UR17, R0 ;  /* 0x00000000001172ca */ /* 0x004fe200000e0000 */
[----:B-1----:R-:W-:-:S14]  /*00a0*/  BRA.U UP0, `(.L_x_0) ;  /* 0x0000000100307547 */ /* 0x002fdc000b800000 */
[----:B------:R-:W1:Y:S02]  /*00b0*/  LDCU.64 UR4, c[0x0][0x888] ;  /* 0x00011100ff0477ac */ /* 0x000e640008000a00 */
[----:B-1----:R-:W-:-:S04]  /*00c0*/  UISETP.NE.U32.AND UP0, UPT, UR4, URZ, UPT ;  /* 0x000000ff0400728c */ /* 0x002fc8000bf05070 */
[----:B------:R-:W-:-:S09]  /*00d0*/  UISETP.NE.AND.EX UP0, UPT, UR5, URZ, UPT, UP0 ;  /* 0x000000ff0500728c */ /* 0x000fd2000bf05300 */
[----:B------:R-:W-:Y:S05]  /*00e0*/  BRA.U !UP0, `(.L_x_1) ;  /* 0x0000000108147547 */ /* 0x000fea000b800000 */
[----:B------:R-:W1:Y:S01]  /*00f0*/  LDC.64 R2, c[0x0][0x888] ;  /* 0x00022200ff027b82 */ /* 0x000e620000000a00 */
[----:B------:R-:W1:Y:S02]  /*0100*/  LDCU.64 UR4, c[0x0][0x358] ;  /* 0x00006b00ff0477ac */ /* 0x000e640008000a00 */
[----:B-1----:R1:W5:Y:S01]  /*0110*/  LDG.E R27, desc[UR4][R2.64] ;  /* 0x00000004021b7981 */ /* 0x002362000c1e1900 */
[----:B------:R-:W-:Y:S01]  /*0120*/  HFMA2 R56, -RZ, RZ, 0, 5.9604644775390625e-08 ;  /* 0x00000001ff387431 */ /* 0x000fe200000001ff */
[----:B------:R-:W-:Y:S05]  /*0130*/  BRA `(.L_x_0) ;  /* 0x00000000000c7947 */ /* 0x000fea0003800000 */
.L_x_1:
[----:B------:R-:W1:Y:S01]  /*0140*/  LDCU UR4, c[0x0][0x880] ;  /* 0x00011000ff0477ac */ /* 0x000e620008000800 */
[----:B------:R-:W-:Y:S01]  /*0150*/  HFMA2 R56, -RZ, RZ, 0, 5.9604644775390625e-08 ;  /* 0x00000001ff387431 */ /* 0x000fe200000001ff */
[----:B-1----:R-:W-:-:S07]  /*0160*/  MOV R27, UR4 ;  /* 0x00000004001b7c02 */ /* 0x002fce0008000f00 */
.L_x_0:
[----:B------:R-:W2:Y:S02]  /*0170*/  LDCU.64 UR4, c[0x0][0x8b0] ;  /* 0x00011600ff0477ac */ /* 0x000ea40008000a00 */
[----:B--2---:R-:W-:-:S04]  /*0180*/  UISETP.NE.U32.AND UP0, UPT, UR4, URZ, UPT ;  /* 0x000000ff0400728c */ /* 0x004fc8000bf05070 */
[----:B------:R-:W-:-:S09]  /*0190*/  UISETP.NE.AND.EX UP0, UPT, UR5, URZ, UPT, UP0 ;  /* 0x000000ff0500728c */ /* 0x000fd2000bf05300 */
[----:B------:R-:W-:Y:S05]  /*01a0*/  BRA.U UP0, `(.L_x_2) ;  /* 0x0000000100287547 */ /* 0x000fea000b800000 */
[----:B------:R-:W2:Y:S02]  /*01b0*/  LDCU.64 UR4, c[0x0][0x8a8] ;  /* 0x00011500ff0477ac */ /* 0x000ea40008000a00 */
[----:B--2---:R-:W-:-:S04]  /*01c0*/  UISETP.NE.U32.AND UP0, UPT, UR4, URZ, UPT ;  /* 0x000000ff0400728c */ /* 0x004fc8000bf05070 */
[----:B------:R-:W-:-:S09]  /*01d0*/  UISETP.NE.AND.EX UP0, UPT, UR5, URZ, UPT, UP0 ;  /* 0x000000ff0500728c */ /* 0x000fd2000bf05300 */
[----:B------:R-:W-:Y:S05]  /*01e0*/  BRA.U !UP0, `(.L_x_3) ;  /* 0x0000000108107547 */ /* 0x000fea000b800000 */
[----:B------:R-:W2:Y:S01]  /*01f0*/  LDC.64 R24, c[0x0][0x8a8] ;  /* 0x00022a00ff187b82 */ /* 0x000ea20000000a00 */
[----:B------:R-:W2:Y:S02]  /*0200*/  LDCU.64 UR4, c[0x0][0x358] ;  /* 0x00006b00ff0477ac */ /* 0x000ea40008000a00 */
[----:B--2---:R2:W5:Y:S01]  /*0210*/  LDG.E R24, desc[UR4][R24.64] ;  /* 0x0000000418187981 */ /* 0x004562000c1e1900 */
[----:B------:R-:W-:Y:S05]  /*0220*/  BRA `(.L_x_2) ;  /* 0x0000000000087947 */ /* 0x000fea0003800000 */
.L_x_3:
[----:B------:R-:W2:Y:S02]  /*0230*/  LDCU UR4, c[0x0][0x8a0] ;  /* 0x00011400ff0477ac */ /* 0x000ea40008000800 */
[----:B--2---:R-:W-:Y:S02]  /*0240*/  MOV R24, UR4 ;  /* 0x0000000400187c02 */ /* 0x004fe40008000f00 */
.L_x_2:
[----:B------:R-:W-:Y:S01]  /*0250*/  IMAD.U32 R0, RZ, RZ, UR17 ;  /* 0x00000011ff007e24 */ /* 0x000fe2000f8e00ff */
[----:B------:R-:W-:Y:S04]  /*0260*/  BSSY.RECONVERGENT B0, `(.L_x_4) ;  /* 0x000000c000007945 */ /* 0x000fe80003800200 */
[C---:B------:R-:W-:Y:S02]  /*0270*/  ISETP.NE.OR P1, PT, R0.reuse, 0x1, !P4 ;  /* 0x000000010000780c */ /* 0x040fe40006725670 */
[----:B------:R-:W-:-:S11]  /*0280*/  ISETP.NE.OR P0, PT, R0, 0x3, !P4 ;  /* 0x000000030000780c */ /* 0x000fd60006705670 */
[----:B------:R-:W-:Y:S05]  /*0290*/  @P1 BRA `(.L_x_5) ;  /* 0x0000000000201947 */ /* 0x000fea0003800000 */
[----:B------:R-:W3:Y:S02]  /*02a0*/  LDCU.64 UR4, c[0x0][0x348] ;  /* 0x00006900ff0477ac */ /* 0x000ee40008000a00 */
[----:B---3--:R-:W-:Y:S02]  /*02b0*/  UIADD3 UR6, UP1, UPT, UR4, 0x80, URZ ;  /* 0x0000008004067890 */ /* 0x008fe4000ff3e0ff */
[----:B------:R-:W-:Y:S02]  /*02c0*/  UIADD3 UR4, UP0, UPT, UR4, 0x180, URZ ;  /* 0x0000018004047890 */ /* 0x000fe4000ff1e0ff */
[----:B------:R-:W-:Y:S02]  /*02d0*/  UIADD3.X UR7, UPT, UPT, URZ, UR5, URZ, UP1, !UPT ;  /* 0x00000005ff077290 */ /* 0x000fe40008ffe4ff */
[----:B------:R-:W-:-:S07]  /*02e0*/  UIADD3.X UR5, UPT, UPT, URZ, UR5, URZ, UP0, !UPT ;  /* 0x00000005ff057290 */ /* 0x000fce00087fe4ff */
[----:B------:R3:W-:Y:S02]  /*02f0*/  UTMACCTL.PF [UR6] ;  /* 0x00000000060079b9 */ /* 0x0007e40008040000 */
[----:B------:R3:W-:Y:S02]  /*0300*/  UTMACCTL.PF [UR4] ;  /* 0x00000000040079b9 */ /* 0x0007e40008040000 */
[----:B---3--:R-:W-:Y:S01]  /*0310*/  NOP ;  /* 0x0000000000007918 */ /* 0x008fe20000000000 */
.L_x_5:
[----:B------:R-:W-:Y:S05]  /*0320*/  BSYNC.RECONVERGENT B0 ;  /* 0x0000000000007941 */ /* 0x000fea0003800200 */
.L_x_4:
[----:B------:R-:W-:Y:S04]  /*0330*/  BSSY.RECONVERGENT B0, `(.L_x_6) ;  /* 0x000000a000007945 */ /* 0x000fe80003800200 */
        /* <DEDUP_REMOVED lines=9> */
.L_x_7:
[----:B------:R-:W-:Y:S05]  /*03d0*/  BSYNC.RECONVERGENT B0 ;  /* 0x0000000000007941 */ /* 0x000fea0003800200 */
.L_x_6:
[----:B------:R-:W3:Y:S01]  /*03e0*/  LDCU.64 UR4, c[0x0][0x888] ;  /* 0x00011100ff0477ac */ /* 0x000ee20008000a00 */
[----:B------:R-:W-:Y:S02]  /*03f0*/  UISETP.EQ.U32.AND UP1, UPT, UR8, URZ, UPT ;  /* 0x000000ff0800728c */ /* 0x000fe4000bf22070 */
[----:B------:R-:W-:Y:S02]  /*0400*/  UPLOP3.LUT UP3, UPT, UPT, UPT, UPT, 0x80, 0x8 ;  /* 0x000000000008789c */ /* 0x000fe40003f6f070 */
[----:B---3--:R-:W-:-:S04]  /*0410*/  UISETP.NE.U32.AND UP0, UPT, UR4, URZ, UPT ;  /* 0x000000ff0400728c */ /* 0x008fc8000bf05070 */
[----:B------:R-:W-:-:S04]  /*0420*/  UISETP.NE.AND.EX UP0, UPT, UR5, URZ, UPT, UP0 ;  /* 0x000000ff0500728c */ /* 0x000fc8000bf05300 */
[----:B------:R-:W-:-:S04]  /*0430*/  UISETP.EQ.OR.EX UP2, UPT, UR9, URZ, !UP0, UP1 ;  /* 0x000000ff0900728c */ /* 0x000fc8000c742710 */
[----:B------:R-:W-:-:S05]  /*0440*/  UP2UR UR63, UPR, URZ, 0x4 ;  /* 0x00000004ff3f7883 */ /* 0x000fca0008000000 */
[----:B------:R-:W-:Y:S07]  /*0450*/  BRA.U !UP2, `(.L_x_8) ;  /* 0x000000010a207547 */ /* 0x000fee000b800000 */
[----:B------:R-:W-:Y:S01]  /*0460*/  UISETP.NE.U32.AND UP1, UPT, UR8, URZ, UPT ;  /* 0x000000ff0800728c */ /* 0x000fe2000bf25070 */
[----:B-----5:R-:W-:Y:S01]  /*0470*/  FSETP.NEU.AND P0, PT, R27, RZ, PT ;  /* 0x000000ff1b00720b */ /* 0x020fe20003f0d000 */
[----:B------:R-:W-:Y:S02]  /*0480*/  USEL UR4, URZ, 0xffffffff, UP0 ;  /* 0xffffffffff047887 */ /* 0x000fe40008000000 */
[----:B------:R-:W-:-:S10]  /*0490*/  UISETP.NE.AND.EX UP1, UPT, UR9, URZ, UPT, UP1 ;  /* 0x000000ff0900728c */ /* 0x000fd4000bf25310 */
[----:B------:R-:W-:Y:S01]  /*04a0*/  VOTEU.ANY UP0, P0 ;  /* 0x0000000000ff7886 */ /* 0x000fe20000000100 */
[----:B------:R-:W-:-:S04]  /*04b0*/  @!UP1 USEL UR4, URZ, 0xffffffff, UP0 ;  /* 0xffffffffff049887 */ /* 0x000fc80008000000 */
[----:B------:R-:W-:-:S04]  /*04c0*/  ULOP3.LUT UR4, UR4, 0x1, URZ, 0xc0, !UPT ;  /* 0x0000000104047892 */ /* 0x000fc8000f8ec0ff */
[----:B------:R-:W-:-:S11]  /*04d0*/  UISETP.NE.U32.AND UP3, UPT, UR4, 0x1, UPT ;  /* 0x000000010400788c */ /* 0x000fd6000bf65070 */
.L_x_8:
[----:B-1----:R-:W1:Y:S01]  /*04e0*/  SHFL.IDX PT, R2, R57, RZ, 0x1f ;  /* 0x00001fff39027589 */ /* 0x002e6200000e0000 */
[----:B------:R-:W-:-:S04]  /*04f0*/  UISETP.NE.AND UP0, UPT, UR17, 0x2, UPT ;  /* 0x000000021100788c */ /* 0x000fc8000bf05270 */
[----:B------:R-:W-:Y:S01]  /*0500*/  USEL UR45, URZ, 0x1, UP0 ;  /* 0x00000001ff2d7887 */ /* 0x000fe20008000000 */
[----:B-1----:R-:W-:-:S13]  /*0510*/  ISETP.NE.AND P0, PT, R2, RZ, PT ;  /* 0x000000ff0200720c */ /* 0x002fda0003f05270 */
[----:B------:R-:W-:Y:S05]  /*0520*/  @P0 BRA `(.L_x_9) ;  /* 0x0000000000480947 */ /* 0x000fea0003800000 */
[----:B------:R-:W1:Y:S01]  /*0530*/  S2UR UR4, SR_CgaCtaId ;  /* 0x00000000000479c3 */ /* 0x000e620000008800 */
[----:B------:R-:W-:Y:S01]  /*0540*/  UMOV UR5, 0x400 ;  /* 0x0000040000057882 */ /* 0x000fe20000000000 */
[----:B------:R-:W-:Y:S01]  /*0550*/  UMOV UR8, 0x1 ;  /* 0x0000000100087882 */ /* 0x000fe20000000000 */
[----:B------:R-:W-:Y:S01]  /*0560*/  UMOV UR6, 0x8 ;  /* 0x0000000800067882 */ /* 0x000fe20000000000 */
[----:B------:R-:W-:-:S04]  /*0570*/  UIADD3 UR8, UPT, UPT, -UR8, 0x100000, URZ ;  /* 0x0010000008087890 */ /* 0x000fc8000fffe1ff */
[----:B------:R-:W-:Y:S02]  /*0580*/  USHF.L.U32 UR9, UR8, 0xb, URZ ;  /* 0x0000000b08097899 */ /* 0x000fe400080006ff */
[----:B------:R-:W-:Y:S02]  /*0590*/  USHF.L.U32 UR8, UR8, 0x1, URZ ;  /* 0x0000000108087899 */ /* 0x000fe400080006ff */
[----:B------:R-:W-:-:S04]  /*05a0*/  UIADD3 UR6, UPT, UPT, -UR6, 0x100000, URZ ;  /* 0x0010000006067890 */ /* 0x000fc8000fffe1ff */
[----:B------:R-:W-:Y:S02]  /*05b0*/  USHF.L.U32 UR7, UR6, 0xb, URZ ;  /* 0x0000000b06077899 */ /* 0x000fe400080006ff */
[----:B------:R-:W-:Y:S01]  /*05c0*/  USHF.L.U32 UR6, UR6, 0x1, URZ ;  /* 0x0000000106067899 */ /* 0x000fe200080006ff */
[----:B------:R-:W-:Y:S01]  /*05d0*/  ELECT P0, URZ, PT ;  /* 0x0000000000ff782f */ /* 0x000fe20003800000 */
[----:B-1----:R-:W-:Y:S01]  /*05e0*/  ULEA UR4, UR4, UR5, 0x18 ;  /* 0x0000000504047291 */ /* 0x002fe2000f8ec0ff */
[----:B------:R-:W1:Y:S11]  /*05f0*/  FENCE.VIEW.ASYNC.S ;  /* 0x00000000000073c6 */ /* 0x000e760000000000 */
[----:B-1----:R1:W3:Y:S01]  /*0600*/  SYNCS.EXCH.64 URZ, [UR4], UR8 ;  /* 0x0000000804ff75b2 */ /* 0x0022e20008000100 */
[----:B------:R1:W4:Y:S01]  /*0610*/  SYNCS.EXCH.64 URZ, [UR4+0x10], UR6 ;  /* 0x0000100604ff75b2 */ /* 0x0003220008000100 */
[----:B------:R1:W1:Y:S01]  /*0620*/  SYNCS.EXCH.64 URZ, [UR4+0x8], UR8 ;  /* 0x0000080804ff75b2 */ /* 0x0002620008000100 */
[----:B------:R1:W1:Y:S01]  /*0630*/  SYNCS.EXCH.64 URZ, [UR4+0x18], UR6 ;  /* 0x0000180604ff75b2 */ /* 0x0002620008000100 */
[----:B------:R-:W-:Y:S01]  /*0640*/  NOP ;  /* 0x0000000000007918 */ /* 0x000fe20000000000 */
.L_x_9:
[----:B------:R-:W2:Y:S01]  /*0650*/  SHFL.IDX PT, R2, R57, RZ, 0x1f ;  /* 0x00001fff39027589 */ /* 0x000ea200000e0000 */
[----:B------:R-:W-:Y:S01]  /*0660*/  NOP ;  /* 0x0000000000007918 */ /* 0x000fe20000000000 */
[----:B--2---:R-:W-:-:S13]  /*0670*/  ISETP.NE.AND P0, PT, R2, 0x1, PT ;  /* 0x000000010200780c */ /* 0x004fda0003f05270 */
[----:B------:R-:W-:Y:S05]  /*0680*/  @P0 BRA `(.L_x_10) ;  /* 0x0000000000580947 */ /* 0x000fea0003800000 */
[----:B-1----:R-:W1:Y:S01]  /*0690*/  S2UR UR4, SR_CgaCtaId ;  /* 0x00000000000479c3 */ /* 0x002e620000008800 */
        /* <DEDUP_REMOVED lines=12> */
[----:B-1----:R2:W1:Y:S01]  /*0760*/  SYNCS.EXCH.64 URZ, [UR4+0x20], UR8 ;  /* 0x0000200804ff75b2 */ /* 0x0024620008000100 */
[----:B------:R2:W1:Y:S01]  /*0770*/  SYNCS.EXCH.64 URZ, [UR4+0x40], UR6 ;  /* 0x0000400604ff75b2 */ /* 0x0004620008000100 */
[----:B------:R2:W1:Y:S01]  /*0780*/  SYNCS.EXCH.64 URZ, [UR4+0x28], UR8 ;  /* 0x0000280804ff75b2 */ /* 0x0004620008000100 */
[----:B------:R2:W1:Y:S01]  /*0790*/  SYNCS.EXCH.64 URZ, [UR4+0x48], UR6 ;  /* 0x0000480604ff75b2 */ /* 0x0004620008000100 */
[----:B------:R2:W1:Y:S01]  /*07a0*/  SYNCS.EXCH.64 URZ, [UR4+0x30], UR8 ;  /* 0x0000300804ff75b2 */ /* 0x0004620008000100 */
[----:B------:R2:W1:Y:S01]  /*07b0*/  SYNCS.EXCH.64 URZ, [UR4+0x50], UR6 ;  /* 0x0000500604ff75b2 */ /* 0x0004620008000100 */
[----:B------:R2:W1:Y:S01]  /*07c0*/  SYNCS.EXCH.64 URZ, [UR4+0x38], UR8 ;  /* 0x0000380804ff75b2 */ /* 0x0004620008000100 */
[----:B------:R2:W1:Y:S02]  /*07d0*/  SYNCS.EXCH.64 URZ, [UR4+0x58], UR6 ;  /* 0x0000580604ff75b2 */ /* 0x0004640008000100 */
[----:B--2---:R-:W-:Y:S01]  /*07e0*/  NOP ;  /* 0x0000000000007918 */ /* 0x004fe20000000000 */
.L_x_10:
[----:B------:R-:W2:Y:S01]  /*07f0*/  SHFL.IDX PT, R2, R57, RZ, 0x1f ;  /* 0x00001fff39027589 */ /* 0x000ea200000e0000 */
[----:B------:R-:W-:Y:S01]  /*0800*/  NOP ;  /* 0x0000000000007918 */ /* 0x000fe20000000000 */
[----:B--2---:R-:W-:-:S13]  /*0810*/  ISETP.NE.AND P0, PT, R2, 0x3, PT ;  /* 0x000000030200780c */ /* 0x004fda0003f05270 */
[----:B------:R-:W-:Y:S05]  /*0820*/  @P0 BRA `(.L_x_11) ;  /* 0x0000000000300947 */ /* 0x000fea0003800000 */
[----:B-1----:R-:W1:Y:S01]  /*0830*/  S2UR UR4, SR_CgaCtaId ;  /* 0x00000000000479c3 */ /* 0x002e620000008800 */
[----:B------:R-:W-:Y:S01]  /*0840*/  UMOV UR6, 0x400 ;  /* 0x0000040000067882 */ /* 0x000fe20000000000 */
[----:B------:R-:W-:Y:S01]  /*0850*/  UMOV UR5, 0x20 ;  /* 0x0000002000057882 */ /* 0x000fe20000000000 */
[----:B------:R-:W-:Y:S01]  /*0860*/  ELECT P0, URZ, PT ;  /* 0x0000000000ff782f */ /* 0x000fe20003800000 */
[----:B-1----:R-:W-:Y:S02]  /*0870*/  ULEA UR6, UR4, UR6, 0x18 ;  /* 0x0000000604067291 */ /* 0x002fe4000f8ec0ff */
[----:B------:R-:W-:-:S04]  /*0880*/  UIADD3 UR4, UPT, UPT, -UR5, 0x100000, URZ ;  /* 0x0010000005047890 */ /* 0x000fc8000fffe1ff */
[----:B------:R-:W-:Y:S02]  /*0890*/  USHF.L.U32 UR5, UR4, 0xb, URZ ;  /* 0x0000000b04057899 */ /* 0x000fe400080006ff */
[----:B------:R-:W-:Y:S01]  /*08a0*/  USHF.L.U32 UR4, UR4, 0x1, URZ ;  /* 0x0000000104047899 */ /* 0x000fe200080006ff */
[----:B------:R-:W1:Y:S11]  /*08b0*/  FENCE.VIEW.ASYNC.S ;  /* 0x00000000000073c6 */ /* 0x000e760000000000 */
[----:B-1----:R2:W1:Y:S01]  /*08c0*/  SYNCS.EXCH.64 URZ, [UR6+0x60], UR4 ;  /* 0x0000600406ff75b2 */ /* 0x0024620008000100 */
[----:B------:R2:W1:Y:S02]  /*08d0*/  SYNCS.EXCH.64 URZ, [UR6+0x68], UR4 ;  /* 0x0000680406ff75b2 */ /* 0x0004640008000100 */
[----:B--2---:R-:W-:Y:S01]  /*08e0*/  NOP ;  /* 0x0000000000007918 */ /* 0x004fe20000000000 */
.L_x_11:
[----:B------:R-:W2:Y:S01]  /*08f0*/  SHFL.IDX PT, R2, R57, RZ, 0x1f ;  /* 0x00001fff39027589 */ /* 0x000ea200000e0000 */
[----:B------:R-:W-:Y:S01]  /*0900*/  NOP ;  /* 0x0000000000007918 */ /* 0x000fe20000000000 */
[----:B--2---:R-:W-:-:S13]  /*0910*/  ISETP.NE.AND P0, PT, R2, 0x4, PT ;  /* 0x000000040200780c */ /* 0x004fda0003f05270 */
[----:B------:R-:W-:Y:S05]  /*0920*/  @P0 BRA `(.L_x_12) ;  /* 0x00000000004c0947 */ /* 0x000fea0003800000 */
[----:B-1----:R-:W1:Y:S01]  /*0930*/  S2UR UR6, SR_CgaCtaId ;  /* 0x00000000000679c3 */ /* 0x002e620000008800 */
[----:B------:R-:W-:Y:S01]  /*0940*/  UMOV UR4, 0x720 ;  /* 0x0000072000047882 */ /* 0x000fe20000000000 */
[----:B------:R-:W-:Y:S01]  /*0950*/  UMOV UR5, 0x400 ;  /* 0x0000040000057882 */ /* 0x000fe20000000000 */
[----:B------:R-:W-:Y:S01]  /*0960*/  USEL UR4, UR4, 0x620, UP3 ;  /* 0x0000062004047887 */ /* 0x000fe20009800000 */
[----:B------:R-:W-:Y:S01]  /*0970*/  UMOV UR8, 0x1 ;  /* 0x0000000100087882 */ /* 0x000fe20000000000 */
[----:B------:R-:W-:Y:S01]  /*0980*/  ELECT P0, URZ, PT ;  /* 0x0000000000ff782f */ /* 0x000fe20003800000 */
[----:B------:R-:W-:-:S04]  /*0990*/  UIADD3 UR8, UPT, UPT, -UR8, 0x100000, URZ ;  /* 0x0010000008087890 */ /* 0x000fc8000fffe1ff */
[----:B------:R-:W-:Y:S02]  /*09a0*/  USHF.L.U32 UR9, UR8, 0xb, URZ ;  /* 0x0000000b08097899 */ /* 0x000fe400080006ff */
[----:B------:R-:W-:Y:S02]  /*09b0*/  USHF.L.U32 UR8, UR8, 0x1, URZ ;  /* 0x0000000108087899 */ /* 0x000fe400080006ff */
[----:B-1----:R-:W-:Y:S02]  /*09c0*/  ULEA UR6, UR6, UR5, 0x18 ;  /* 0x0000000506067291 */ /* 0x002fe4000f8ec0ff */
[----:B------:R-:W-:-:S04]  /*09d0*/  UIADD3 UR4, UPT, UPT, -UR4, 0x100000, URZ ;  /* 0x0010000004047890 */ /* 0x000fc8000fffe1ff */
[----:B------:R-:W-:Y:S02]  /*09e0*/  USHF.L.U32 UR5, UR4, 0xb, URZ ;  /* 0x0000000b04057899 */ /* 0x000fe400080006ff */
[----:B------:R-:W-:Y:S01]  /*09f0*/  USHF.L.U32 UR4, UR4, 0x1, URZ ;  /* 0x0000000104047899 */ /* 0x000fe200080006ff */
[----:B------:R-:W1:Y:S03]  /*0a00*/  FENCE.VIEW.ASYNC.S ;  /* 0x00000000000073c6 */ /* 0x000e660000000000 */
[----:B-1----:R2:W1:Y:S08]  /*0a10*/  SYNCS.EXCH.64 URZ, [UR6+0x70], UR8 ;  /* 0x0000700806ff75b2 */ /* 0x0024700008000100 */
[----:B------:R2:W1:Y:S01]  /*0a20*/  SYNCS.EXCH.64 URZ, [UR6+0x80], UR4 ;  /* 0x0000800406ff75b2 */ /* 0x0004620008000100 */
[----:B------:R2:W1:Y:S01]  /*0a30*/  SYNCS.EXCH.64 URZ, [UR6+0x78], UR8 ;  /* 0x0000780806ff75b2 */ /* 0x0004620008000100 */
[----:B------:R2:W1:Y:S02]  /*0a40*/  SYNCS.EXCH.64 URZ, [UR6+0x88], UR4 ;  /* 0x0000880406ff75b2 */ /* 0x0004640008000100 */
[----:B--2---:R-:W-:Y:S01]  /*0a50*/  NOP ;  /* 0x0000000000007918 */ /* 0x004fe20000000000 */
.L_x_12:
        /* <DEDUP_REMOVED lines=26> */
.L_x_13:
[----:B------:R-:W2:Y:S01]  /*0c00*/  SHFL.IDX PT, R2, R57, RZ, 0x1f ;  /* 0x00001fff39027589 */ /* 0x000ea200000e0000 */
[----:B------:R-:W1:Y:S01]  /*0c10*/  S2UR UR54, SR_CgaCtaId ;  /* 0x00000000003679c3 */ /* 0x000e620000008800 */
[----:B------:R-:W-:Y:S01]  /*0c20*/  NOP ;  /* 0x0000000000007918 */ /* 0x000fe20000000000 */
[----:B--2---:R-:W-:-:S13]  /*0c30*/  ISETP.NE.AND P0, PT, R2, 0x3, PT ;  /* 0x000000030200780c */ /* 0x004fda0003f05270 */
[----:B-1----:R-:W-:Y:S05]  /*0c40*/  @P0 BRA `(.L_x_14) ;  /* 0x0000000000340947 */ /* 0x002fea0003800000 */
[----:B------:R-:W-:Y:S01]  /*0c50*/  UMOV UR4, 0x400 ;  /* 0x0000040000047882 */ /* 0x000fe20000000000 */
[----:B------:R-:W-:Y:S01]  /*0c60*/  UMOV UR6, 0x20 ;  /* 0x0000002000067882 */ /* 0x000fe20000000000 */
[----:B------:R-:W-:Y:S02]  /*0c70*/  ULEA UR4, UR54, UR4, 0x18 ;  /* 0x0000000436047291 */ /* 0x000fe4000f8ec0ff */
[----:B------:R-:W-:-:S04]  /*0c80*/  UIADD3 UR6, UPT, UPT, -UR6, 0x100000, URZ ;  /* 0x0010000006067890 */ /* 0x000fc8000fffe1ff */
[----:B------:R-:W-:Y:S02]  /*0c90*/  USHF.L.U32 UR7, UR6, 0xb, URZ ;  /* 0x0000000b06077899 */ /* 0x000fe400080006ff */
[----:B------:R-:W-:Y:S01]  /*0ca0*/  USHF.L.U32 UR6, UR6, 0x1, URZ ;  /* 0x0000000106067899 */ /* 0x000fe200080006ff */
[----:B------:R-:W-:Y:S01]  /*0cb0*/  ELECT P0, URZ, PT ;  /* 0x0000000000ff782f */ /* 0x000fe20003800000 */
[----:B------:R-:W1:Y:S10]  /*0cc0*/  FENCE.VIEW.ASYNC.S ;  /* 0x00000000000073c6 */ /* 0x000e740000000000 */
[----:B-1----:R1:W2:Y:S01]  /*0cd0*/  SYNCS.EXCH.64 URZ, [UR4+0xd0], UR6 ;  /* 0x0000d00604ff75b2 */ /* 0x0022a20008000100 */
[----:B------:R1:W1:Y:S01]  /*0ce0*/  SYNCS.EXCH.64 URZ, [UR4+0xe0], UR6 ;  /* 0x0000e00604ff75b2 */ /* 0x0002620008000100 */
[----:B------:R1:W1:Y:S01]  /*0cf0*/  SYNCS.EXCH.64 URZ, [UR4+0xd8], UR6 ;  /* 0x0000d80604ff75b2 */ /* 0x0002620008000100 */
[----:B------:R1:W1:Y:S01]  /*0d00*/  SYNCS.EXCH.64 URZ, [UR4+0xe8], UR6 ;  /* 0x0000e80604ff75b2 */ /* 0x0002620008000100 */
[----:B------:R-:W-:Y:S01]  /*0d10*/  NOP ;  /* 0x0000000000007918 */ /* 0x000fe20000000000 */
.L_x_14:
[----:B-1----:R-:W1:Y:S01]  /*0d20*/  LDCU UR4, c[0x0][0x36c] ;  /* 0x00006d80ff0477ac */ /* 0x002e620008000800 */
[----:B------:R-:W-:Y:S01]  /*0d30*/  ISETP.NE.OR P4, PT, R0, 0x2, !P4 ;  /* 0x000000020000780c */ /* 0x000fe20006785670 */
[----:B------:R-:W-:Y:S01]  /*0d40*/  NOP ;  /* 0x0000000000007918 */ /* 0x000fe20000000000 */
[----:B------:R-:W-:Y:S01]  /*0d50*/  LOP3.LUT R0, R70, 0x1f, RZ, 0xc0, !PT ;  /* 0x0000001f46007812 */ /* 0x000fe200078ec0ff */
[----:B------:R-:W-:Y:S02]  /*0d60*/  UISETP.NE.AND UP4, UPT, UR17, URZ, UPT ;  /* 0x000000ff1100728c */ /* 0x000fe4000bf85270 */
[----:B-1----:R-:W-:-:S09]  /*0d70*/  UISETP.EQ.U32.AND UP5, UPT, UR4, 0x1, UPT ;  /* 0x000000010400788c */ /* 0x002fd2000bfa2070 */
[----:B------:R-:W-:Y:S05]  /*0d80*/  BRA.U !UP5, `(.L_x_15) ;  /* 0x000000010d087547 */ /* 0x000fea000b800000 */
[----:B--234-:R-:W-:Y:S01]  /*0d90*/  UCGABAR_ARV ;  /* 0x00000000000079c7 */ /* 0x01cfe20008000000 */
[----:B------:R-:W-:Y:S05]  /*0da0*/  BRA `(.L_x_16) ;  /* 0x0000000000047947 */ /* 0x000fea0003800000 */
.L_x_15:
[----:B--234-:R-:W-:Y:S01]  /*0db0*/  NOP ;  /* 0x0000000000007918 */ /* 0x01cfe20000000000 */
.L_x_16:
[----:B------:R-:W1:Y:S01]  /*0dc0*/  S2UR UR8, SR_CTAID.X ;  /* 0x00000000000879c3 */ /* 0x000e620000002500 */
[----:B------:R-:W-:-:S05]  /*0dd0*/  CS2R.32 R59, SR_CgaSize ;  /* 0x00000000003b7805 */ /* 0x000fca0000008a00 */
[----:B------:R-:W-:-:S05]  /*0de0*/  IMAD R59, R59, -0xa0, RZ ;  /* 0xffffff603b3b7824 */ /* 0x000fca00078e02ff */
[----:B------:R-:W-:-:S14]  /*0df0*/  R2UR UR5, R59 ;  /* 0x000000003b0572ca */ /* 0x000fdc00000e0000 */
[----:B------:R-:W2:Y:S01]  /*0e00*/  LDCU UR5, c[0x0][UR5+0x2b0] ;  /* 0x00005600050577ac */ /* 0x000ea20008000800 */
[----:B------:R-:W-:-:S05]  /*0e10*/  CS2R.32 R59, SR_CgaSize ;  /* 0x00000000003b7805 */ /* 0x000fca0000008a00 */
[----:B------:R-:W-:-:S05]  /*0e20*/  IMAD R59, R59, -0xa0, RZ ;  /* 0xffffff603b3b7824 */ /* 0x000fca00078e02ff */
[----:B------:R-:W-:-:S14]  /*0e30*/  R2UR UR4, R59 ;  /* 0x000000003b0472ca */ /* 0x000fdc00000e0000 */
[----:B------:R-:W3:Y:S01]  /*0e40*/  LDCU UR4, c[0x0][UR4+0x2b4] ;  /* 0x00005680040477ac */ /* 0x000ee20008000800 */
[----:B------:R-:W4:Y:S01]  /*0e50*/  S2UR UR7, SR_CTAID.Y ;  /* 0x00000000000779c3 */ /* 0x000f220000002600 */
[----:B------:R-:W-:-:S05]  /*0e60*/  CS2R.32 R59, SR_CgaSize ;  /* 0x00000000003b7805 */ /* 0x000fca0000008a00 */
[----:B------:R-:W-:-:S05]  /*0e70*/  IMAD R59, R59, -0xa0, RZ ;  /* 0xffffff603b3b7824 */ /* 0x000fca00078e02ff */
[----:B------:R-:W-:-:S14]  /*0e80*/  R2UR UR9, R59 ;  /* 0x000000003b0972ca */ /* 0x000fdc00000e0000 */
[----:B------:R-:W3:Y:S01]  /*0e90*/  LDCU UR9, c[0x0][UR9+0x2a0] ;  /* 0x00005400090977ac */ /* 0x000ee20008000800 */
[----:B------:R-:W-:-:S05]  /*0ea0*/  CS2R.32 R59, SR_CgaSize ;  /* 0x00000000003b7805 */ /* 0x000fca0000008a00 */
[----:B------:R-:W-:-:S05]  /*0eb0*/  IMAD R59, R59, -0xa0, RZ ;  /* 0xffffff603b3b7824 */ /* 0x000fca00078e02ff */
[----:B------:R-:W-:-:S14]  /*0ec0*/  R2UR UR10, R59 ;  /* 0x000000003b0a72ca */ /* 0x000fdc00000e0000 */
[----:B------:R-:W3:Y:S01]  /*0ed0*/  LDCU UR10, c[0x0][UR10+0x2a4] ;  /* 0x000054800a0a77ac */ /* 0x000ee20008000800 */
[----:B------:R-:W3:Y:S01]  /*0ee0*/  S2UR UR60, SR_CTAID.Z ;  /* 0x00000000003c79c3 */ /* 0x000ee20000002700 */
[----:B------:R-:W3:Y:S01]  /*0ef0*/  LDCU UR21, c[0x0][0xb24] ;  /* 0x00016480ff1577ac */ /* 0x000ee20008000800 */
[----:B------:R-:W3:Y:S01]  /*0f00*/  LDCU UR39, c[0x0][0xb24] ;  /* 0x00016480ff2777ac */ /* 0x000ee20008000800 */
[----:B-1----:R-:W-:Y:S01]  /*0f10*/  I2FP.F32.U32 R3, UR8 ;  /* 0x0000000800037c45 */ /* 0x002fe20008201000 */
[----:B------:R-:W1:Y:S04]  /*0f20*/  LDCU UR27, c[0x0][0xb30] ;  /* 0x00016600ff1b77ac */ /* 0x000e680008000800 */
[----:B--2---:R-:W-:Y:S01]  /*0f30*/  FMUL R3, R3, UR5 ;  /* 0x0000000503037c20 */ /* 0x004fe20008400000 */
[----:B------:R-:W-:Y:S01]  /*0f40*/  USHF.L.U32 UR29, UR54, 0x9, URZ ;  /* 0x00000009361d7899 */ /* 0x000fe200080006ff */
[----:B----4-:R-:W-:Y:S01]  /*0f50*/  I2FP.F32.U32 R2, UR7 ;  /* 0x0000000700027c45 */ /* 0x010fe20008201000 */
[----:B------:R-:W-:Y:S01]  /*0f60*/  UMOV UR16, UR8 ;  /* 0x0000000800107c82 */ /* 0x000fe20008000000 */
[----:B------:R-:W-:-:S02]  /*0f70*/  UMOV UR20, UR7 ;  /* 0x0000000700147c82 */ /* 0x000fc40008000000 */
[----:B------:R-:W2:Y:S01]  /*0f80*/  F2I.U32.TRUNC.NTZ R3, R3 ;  /* 0x0000000300037305 */ /* 0x000ea2000020f000 */
[----:B---3--:R-:W-:Y:S01]  /*0f90*/  UISETP.GE.AND UP2, UPT, UR21, 0x1, UPT ;  /* 0x000000011500788c */ /* 0x008fe2000bf46270 */
[----:B------:R-:W-:-:S06]  /*0fa0*/  FMUL R2, R2, UR4 ;  /* 0x0000000402027c20 */ /* 0x000fcc0008400000 */
[----:B------:R-:W3:Y:S01]  /*0fb0*/  F2I.U32.TRUNC.NTZ R2, R2 ;  /* 0x0000000200027305 */ /* 0x000ee2000020f000 */
[----:B--2---:R-:W-:Y:S02]  /*0fc0*/  R2UR UR4, R3 ;  /* 0x00000000030472ca */ /* 0x004fe400000e0000 */
[----:B---3--:R-:W-:Y:S02]  /*0fd0*/  R2UR UR6, R2 ;  /* 0x00000000020672ca */ /* 0x008fe400000e0000 */
[----:B------:R-:W-:-:S09]  /*0fe0*/  PRMT R2, RZ, 0x7610, R2 ;  /* 0x00007610ff027816 */ /* 0x000fd20000000002 */
[----:B------:R-:W-:-:S04]  /*0ff0*/  UIADD3 UR5, UPT, UPT, -UR4, URZ, URZ ;  /* 0x000000ff04057290 */ /* 0x000fc8000fffe1ff */
[----:B------:R-:W-:Y:S02]  /*1000*/  UIMAD UR5, UR9, UR5, UR8 ;  /* 0x00000005090572a4 */ /* 0x000fe4000f8e0208 */
[----:B------:R-:W-:-:S04]  /*1010*/  UIADD3 UR4, UPT, UPT, -UR6, URZ, URZ ;  /* 0x000000ff06047290 */ /* 0x000fc8000fffe1ff */
[----:B------:R-:W-:Y:S01]  /*1020*/  IMAD.U32 R59, RZ, RZ, UR5 ;  /* 0x00000005ff3b7e24 */ /* 0x000fe2000f8e00ff */
[----:B------:R-:W-:-:S06]  /*1030*/  UIMAD UR4, UR10, UR4, UR7 ;  /* 0x000000040a0472a4 */ /* 0x000fcc000f8e0207 */
[----:B------:R-:W-:Y:S01]  /*1040*/  IMAD.U32 R58, RZ, RZ, UR4 ;  /* 0x00000004ff3a7e24 */ /* 0x000fe2000f8e00ff */
[----:B-1----:R-:W-:Y:S06]  /*1050*/  BRA.U UP4, `(.L_x_17) ;  /* 0x0000000104807547 */ /* 0x002fec000b800000 */
[----:B------:R-:W-:Y:S02]  /*1060*/  R2UR UR9, R58 ;  /* 0x000000003a0972ca */ /* 0x000fe400000e0000 */
[----:B------:R-:W-:-:S11]  /*1070*/  R2UR UR8, R59 ;  /* 0x000000003b0872ca */ /* 0x000fd600000e0000 */
[----:B------:R-:W-:Y:S02]  /*1080*/  UISETP.NE.AND UP0, UPT, UR9, 0x1, UPT ;  /* 0x000000010900788c */ /* 0x000fe4000bf05270 */
[----:B------:R-:W-:Y:S02]  /*1090*/  UISETP.NE.AND UP1, UPT, UR9, 0x2, UPT ;  /* 0x000000020900788c */ /* 0x000fe4000bf25270 */
[----:B------:R-:W-:Y:S02]  /*10a0*/  USEL UR5, URZ, 0x2, UP0 ;  /* 0x00000002ff057887 */ /* 0x000fe40008000000 */
[----:B------:R-:W-:Y:S02]  /*10b0*/  UISETP.NE.AND UP0, UPT, UR9, 0x3, UPT ;  /* 0x000000030900788c */ /* 0x000fe4000bf05270 */
[----:B------:R-:W-:Y:S02]  /*10c0*/  USEL UR4, URZ, 0x4, UP1 ;  /* 0x00000004ff047887 */ /* 0x000fe40008800000 */
[----:B------:R-:W-:-:S02]  /*10d0*/  UISETP.NE.AND UP1, UPT, UR9, 0x4, UPT ;  /* 0x000000040900788c */ /* 0x000fc4000bf25270 */
[----:B------:R-:W-:Y:S02]  /*10e0*/  USEL UR7, URZ, 0x8, UP0 ;  /* 0x00000008ff077887 */ /* 0x000fe40008000000 */
[----:B------:R-:W-:Y:S02]  /*10f0*/  UISETP.NE.AND UP0, UPT, UR9, 0x5, UPT ;  /* 0x000000050900788c */ /* 0x000fe4000bf05270 */
[----:B------:R-:W-:Y:S02]  /*1100*/  USEL UR6, URZ, 0x10, UP1 ;  /* 0x00000010ff067887 */ /* 0x000fe40008800000 */
[----:B------:R-:W-:Y:S02]  /*1110*/  UISETP.NE.AND UP1, UPT, UR9, 0x6, UPT ;  /* 0x000000060900788c */ /* 0x000fe4000bf25270 */
[----:B------:R-:W-:Y:S02]  /*1120*/  USEL UR11, URZ, 0x20, UP0 ;  /* 0x00000020ff0b7887 */ /* 0x000fe40008000000 */
[----:B------:R-:W-:-:S02]  /*1130*/  UISETP.NE.AND UP0, UPT, UR9, 0x7, UPT ;  /* 0x000000070900788c */ /* 0x000fc4000bf05270 */
[----:B------:R-:W-:Y:S02]  /*1140*/  USEL UR12, URZ, 0x40, UP1 ;  /* 0x00000040ff0c7887 */ /* 0x000fe40008800000 */
[----:B------:R-:W-:Y:S02]  /*1150*/  UISETP.NE.AND UP1, UPT, UR9, URZ, UPT ;  /* 0x000000ff0900728c */ /* 0x000fe4000bf25270 */
[----:B------:R-:W-:Y:S02]  /*1160*/  USEL UR13, URZ, 0x80, UP0 ;  /* 0x00000080ff0d7887 */ /* 0x000fe40008000000 */
[----:B------:R-:W-:Y:S02]  /*1170*/  UISETP.NE.AND UP0, UPT, UR8, URZ, UPT ;  /* 0x000000ff0800728c */ /* 0x000fe4000bf05270 */
[----:B------:R-:W-:Y:S02]  /*1180*/  UISETP.EQ.OR UP1, UPT, UR8, URZ, !UP1 ;  /* 0x000000ff0800728c */ /* 0x000fe4000cf22670 */
[----:B------:R-:W-:-:S02]  /*1190*/  USEL UR9, UR5, 0x2, UP0 ;  /* 0x0000000205097887 */ /* 0x000fc40008000000 */
[----:B------:R-:W-:Y:S02]  /*11a0*/  USEL UR4, UR4, 0x4, UP0 ;  /* 0x0000000404047887 */ /* 0x000fe40008000000 */
[----:B------:R-:W-:Y:S02]  /*11b0*/  USEL UR5, URZ, 0x1, !UP1 ;  /* 0x00000001ff057887 */ /* 0x000fe4000c800000 */
[----:B------:R-:W-:Y:S02]  /*11c0*/  USEL UR10, UR7, 0x8, UP0 ;  /* 0x00000008070a7887 */ /* 0x000fe40008000000 */
[----:B------:R-:W-:Y:S02]  /*11d0*/  USEL UR8, UR6, 0x10, UP0 ;  /* 0x0000001006087887 */ /* 0x000fe40008000000 */
[----:B------:R-:W-:Y:S02]  /*11e0*/  UIADD3 UR4, UPT, UPT, UR4, UR9, UR5 ;  /* 0x0000000904047290 */ /* 0x000fe4000fffe005 */
[----:B------:R-:W-:-:S02]  /*11f0*/  USEL UR7, UR11, 0x20, UP0 ;  /* 0x000000200b077887 */ /* 0x000fc40008000000 */
[----:B------:R-:W-:Y:S02]  /*1200*/  USEL UR6, UR12, 0x40, UP0 ;  /* 0x000000400c067887 */ /* 0x000fe40008000000 */
[----:B------:R-:W-:Y:S02]  /*1210*/  UIADD3 UR4, UPT, UPT, UR8, UR10, UR4 ;  /* 0x0000000a08047290 */ /* 0x000fe4000fffe004 */
[----:B------:R-:W-:Y:S02]  /*1220*/  USEL UR5, UR13, 0x80, UP0 ;  /* 0x000000800d057887 */ /* 0x000fe40008000000 */
[----:B------:R-:W-:-:S04]  /*1230*/  UIADD3 UR4, UPT, UPT, UR6, UR7, UR4 ;  /* 0x0000000706047290 */ /* 0x000fc8000fffe004 */
[----:B------:R-:W-:-:S06]  /*1240*/  UIADD3 UR4, UPT, UPT, UR4, UR5, URZ ;  /* 0x0000000504047290 */ /* 0x000fcc000fffe0ff */
[----:B------:R-:W-:Y:S02]  /*1250*/  IMAD.U32 R2, RZ, RZ, UR4 ;  /* 0x00000004ff027e24 */ /* 0x000fe4000f8e00ff */
.L_x_17:
[----:B------:R-:W-:Y:S05]  /*1260*/  BRA.U !UP2, `(.L_x_18) ;  /* 0x000000010ad47547 */ /* 0x000fea000b800000 */
[----:B------:R-:W1:Y:S01]  /*1270*/  LDCU.128 UR12, c[0x0][0xb10] ;  /* 0x00016200ff0c77ac */ /* 0x000e620008000c00 */
[----:B------:R-:W2:Y:S01]  /*1280*/  LDCU UR6, c[0x0][0x370] ;  /* 0x00006e00ff0677ac */ /* 0x000ea20008000800 */
[----:B------:R-:W3:Y:S01]  /*1290*/  LDCU UR5, c[0x0][0x374] ;  /* 0x00006e80ff0577ac */ /* 0x000ee20008000800 */
[----:B------:R-:W4:Y:S01]  /*12a0*/  LDCU UR26, c[0x0][0xb0c] ;  /* 0x00016180ff1a77ac */ /* 0x000f220008000800 */
[----:B------:R-:W4:Y:S01]  /*12b0*/  LDCU UR4, c[0x0][0xb20] ;  /* 0x00016400ff0477ac */ /* 0x000f220008000800 */
[----:B------:R-:W4:Y:S01]  /*12c0*/  LDCU.64 UR8, c[0x0][0xb28] ;  /* 0x00016500ff0877ac */ /* 0x000f220008000a00 */
[----:B-1----:R-:W-:Y:S02]  /*12d0*/  UISETP.NE.AND UP0, UPT, UR14, 0x1, UPT ;  /* 0x000000010e00788c */ /* 0x002fe4000bf05270 */
[----:B---3--:R-:W-:Y:S02]  /*12e0*/  UIMAD.WIDE.U32 UR10, UR5, UR15, URZ ;  /* 0x0000000f050a72a5 */ /* 0x008fe4000f8e00ff */
[----:B--2---:R-:W-:-:S02]  /*12f0*/  UIMAD.WIDE.U32 UR22, UR6, UR12, URZ ;  /* 0x0000000c061672a5 */ /* 0x004fc4000f8e00ff */
[----:B----4-:R-:W-:Y:S02]  /*1300*/  UISETP.NE.AND UP1, UPT, UR26, 0x1, UPT ;  /* 0x000000011a00788c */ /* 0x010fe4000bf25270 */
[----:B------:R-:W-:Y:S01]  /*1310*/  UISETP.NE.AND UP2, UPT, UR21, 0x1, UPT ;  /* 0x000000011500788c */ /* 0x000fe2000bf45270 */
[----:B------:R-:W-:Y:S02]  /*1320*/  UMOV UR10, UR11 ;  /* 0x0000000b000a7c82 */ /* 0x000fe40008000000 */
[----:B------:R-:W-:Y:S01]  /*1330*/  UMOV UR22, UR23 ;  /* 0x0000001700167c82 */ /* 0x000fe20008000000 */
[----:B------:R-:W-:Y:S02]  /*1340*/  @UP0 USHF.R.U32.HI UR5, URZ, UR4, UR10 ;  /* 0x00000004ff050299 */ /* 0x000fe4000801160a */
[----:B------:R-:W-:Y:S02]  /*1350*/  UIMAD.WIDE.U32 UR24, UR20, UR15, URZ ;  /* 0x0000000f141872a5 */ /* 0x000fe4000f8e00ff */
[----:B------:R-:W-:-:S02]  /*1360*/  UIMAD.WIDE.U32 UR10, UR5, UR8, URZ ;  /* 0x00000008050a72a5 */ /* 0x000fc4000f8e00ff */
[----:B------:R-:W-:Y:S02]  /*1370*/  @UP1 USHF.R.U32.HI UR6, URZ, UR13, UR22 ;  /* 0x0000000dff061299 */ /* 0x000fe40008011616 */
[----:B------:R-:W-:Y:S02]  /*1380*/  UIMAD.WIDE.U32 UR18, UR16, UR12, URZ ;  /* 0x0000000c101272a5 */ /* 0x000fe4000f8e00ff */
[----:B------:R-:W-:Y:S01]  /*1390*/  UIMAD.WIDE.U32 UR22, UR6, UR8, URZ ;  /* 0x00000008061672a5 */ /* 0x000fe2000f8e00ff */
[----:B------:R-:W-:Y:S01]  /*13a0*/  UMOV UR24, UR25 ;  /* 0x0000001900187c82 */ /* 0x000fe20008000000 */
[----:B------:R-:W-:Y:S01]  /*13b0*/  UMOV UR10, UR11 ;  /* 0x0000000b000a7c82 */ /* 0x000fe20008000000 */
[----:B------:R-:W-:Y:S02]  /*13c0*/  USHF.R.U32.HI UR24, URZ, UR4, UR24 ;  /* 0x00000004ff187299 */ /* 0x000fe40008011618 */
[----:B------:R-:W-:Y:S02]  /*13d0*/  @UP2 USHF.R.U32.HI UR5, URZ, UR9, UR10 ;  /* 0x00000009ff052299 */ /* 0x000fe4000801160a */
[----:B------:R-:W-:Y:S01]  /*13e0*/  UMOV UR7, UR23 ;  /* 0x0000001700077c82 */ /* 0x000fe20008000000 */
[----:B------:R-:W-:Y:S01]  /*13f0*/  UMOV UR18, UR19 ;  /* 0x0000001300127c82 */ /* 0x000fe20008000000 */
[----:B------:R-:W-:-:S02]  /*1400*/  @UP2 USHF.R.U32.HI UR6, URZ, UR9, UR7 ;  /* 0x00000009ff062299 */ /* 0x000fc40008011607 */
[----:B------:R-:W-:Y:S02]  /*1410*/  USHF.R.U32.HI UR13, URZ, UR13, UR18 ;  /* 0x0000000dff0d7299 */ /* 0x000fe40008011612 */
[----:B------:R-:W-:Y:S02]  /*1420*/  USEL UR4, UR20, UR24, !UP0 ;  /* 0x0000001814047287 */ /* 0x000fe4000c000000 */
[----:B------:R-:W-:Y:S02]  /*1430*/  UIMAD UR7, UR5, UR21, URZ ;  /* 0x00000015050772a4 */ /* 0x000fe4000f8e02ff */
[----:B------:R-:W-:Y:S02]  /*1440*/  USEL UR5, UR16, UR13, !UP1 ;  /* 0x0000000d10057287 */ /* 0x000fe4000c800000 */
[----:B------:R-:W-:Y:S02]  /*1450*/  UIMAD UR12, UR6, UR21, URZ ;  /* 0x00000015060c72a4 */ /* 0x000fe4000f8e02ff */
[----:B------:R-:W-:-:S02]  /*1460*/  UISETP.GE.AND UP0, UPT, UR4, UR7, UPT ;  /* 0x000000070400728c */ /* 0x000fc4000bf06270 */
[----:B------:R-:W-:Y:S02]  /*1470*/  UIMAD.WIDE.U32 UR10, UR4, UR8, URZ ;  /* 0x00000008040a72a5 */ /* 0x000fe4000f8e00ff */
[----:B------:R-:W-:Y:S02]  /*1480*/  UISETP.GE.OR UP0, UPT, UR5, UR12, UP0 ;  /* 0x0000000c0500728c */ /* 0x000fe40008706670 */
[----:B------:R-:W-:Y:S02]  /*1490*/  UIMAD.WIDE.U32 UR12, UR5, UR8, URZ ;  /* 0x00000008050c72a5 */ /* 0x000fe4000f8e00ff */
[----:B------:R-:W-:Y:S01]  /*14a0*/  UIADD3 UR10, UPT, UPT, -UR4, URZ, URZ ;  /* 0x000000ff040a7290 */ /* 0x000fe2000fffe1ff */
[----:B------:R-:W-:Y:S01]  /*14b0*/  UMOV UR8, UR11 ;  /* 0x0000000b00087c82 */ /* 0x000fe20008000000 */
[----:B------:R-:W-:Y:S02]  /*14c0*/  UIADD3 UR11, UPT, UPT, -UR5, URZ, URZ ;  /* 0x000000ff050b7290 */ /* 0x000fe4000fffe1ff */
[----:B------:R-:W-:-:S03]  /*14d0*/  USHF.R.U32.HI UR8, URZ, UR9, UR8 ;  /* 0x00000009ff087299 */ /* 0x000fc60008011608 */
[----:B------:R-:W-:Y:S01]  /*14e0*/  @!UP0 UMOV UR7, UR13 ;  /* 0x0000000d00078c82 */ /* 0x000fe20008000000 */
[----:B------:R-:W-:Y:S02]  /*14f0*/  UIMAD UR20, UR14, UR10, UR20 ;  /* 0x0000000a0e1472a4 */ /* 0x000fe4000f8e0214 */
[----:B------:R-:W-:Y:S02]  /*1500*/  USEL UR8, UR4, UR8, !UP2 ;  /* 0x0000000804087287 */ /* 0x000fe4000d000000 */
[----:B------:R-:W-:Y:S02]  /*1510*/  @!UP0 USHF.R.U32.HI UR7, URZ, UR9, UR7 ;  /* 0x00000009ff078299 */ /* 0x000fe40008011607 */
[----:B------:R-:W-:Y:S02]  /*1520*/  UIADD3 UR9, UPT, UPT, -UR8, URZ, URZ ;  /* 0x000000ff08097290 */ /* 0x000fe4000fffe1ff */
[----:B------:R-:W-:Y:S02]  /*1530*/  @!UP0 USEL UR7, UR5, UR7, !UP2 ;  /* 0x0000000705078287 */ /* 0x000fe4000d000000 */
[----:B------:R-:W-:-:S02]  /*1540*/  UIMAD UR9, UR21, UR9, UR4 ;  /* 0x00000009150972a4 */ /* 0x000fc4000f8e0204 */
[----:B------:R-:W-:Y:S02]  /*1550*/  @!UP0 UIADD3 UR8, UPT, UPT, UR8, -UR7, URZ ;  /* 0x8000000708088290 */ /* 0x000fe4000fffe0ff */
[----:B------:R-:W-:Y:S02]  /*1560*/  @!UP0 UIMAD UR6, UR9, UR6, UR7 ;  /* 0x00000006090682a4 */ /* 0x000fe4000f8e0207 */
[----:B------:R-:W-:Y:S02]  /*1570*/  @!UP0 UIMAD UR4, UR8, UR21, UR5 ;  /* 0x00000015080482a4 */ /* 0x000fe4000f8e0205 */
[----:B------:R-:W-:Y:S02]  /*1580*/  UIMAD UR16, UR26, UR11, UR16 ;  /* 0x0000000b1a1072a4 */ /* 0x000fe4000f8e0210 */
[----:B------:R-:W-:Y:S01]  /*1590*/  UIMAD UR20, UR4, UR14, UR20 ;  /* 0x0000000e041472a4 */ /* 0x000fe2000f8e0214 */
[----:B------:R-:W-:Y:S02]  /*15a0*/  @!UP0 UMOV UR5, UR6 ;  /* 0x0000000600058c82 */ /* 0x000fe40008000000 */
[----:B------:R-:W-:-:S12]  /*15b0*/  UIMAD UR16, UR5, UR26, UR16 ;  /* 0x0000001a051072a4 */ /* 0x000fd8000f8e0210 */
.L_x_18:
[----:B------:R-:W-:Y:S02]  /*15c0*/  UISETP.NE.AND UP1, UPT, UR27, 0x1, UPT ;  /* 0x000000011b00788c */ /* 0x000fe4000bf25270 */
[----:B------:R-:W-:Y:S02]  /*15d0*/  UISETP.NE.AND UP0, UPT, UR17, 0x2, UPT ;  /* 0x000000021100788c */ /* 0x000fe4000bf05270 */
[----:B------:R-:W-:-:S05]  /*15e0*/  ULOP3.LUT UR29, UR29, 0xe00, URZ, 0xc0, !UPT ;  /* 0x00000e001d1d7892 */ /* 0x000fca000f8ec0ff */
[----:B------:R-:W-:Y:S07]  /*15f0*/  BRA.U UP1, `(.L_x_19) ;  /* 0x0000000101447547 */ /* 0x000fee000b800000 */
[----:B------:R-:W1:Y:S01]  /*1600*/  LDCU.128 UR8, c[0x0][0xb10] ;  /* 0x00016200ff0877ac */ /* 0x000e620008000c00 */
[----:B------:R-:W2:Y:S01]  /*1610*/  LDCU UR12, c[0x0][0xb0c] ;  /* 0x00016180ff0c77ac */ /* 0x000ea20008000800 */
[----:B------:R-:W3:Y:S01]  /*1620*/  LDCU UR13, c[0x0][0xb20] ;  /* 0x00016400ff0d77ac */ /* 0x000ee20008000800 */
[----:B-1----:R-:W-:Y:S02]  /*1630*/  UIMAD.WIDE.U32 UR6, UR16, UR8, URZ ;  /* 0x00000008100672a5 */ /* 0x002fe4000f8e00ff */
[----:B------:R-:W-:Y:S02]  /*1640*/  UIMAD.WIDE.U32 UR4, UR20, UR11, URZ ;  /* 0x0000000b140472a5 */ /* 0x000fe4000f8e00ff */
[----:B--2---:R-:W-:Y:S02]  /*1650*/  UISETP.NE.AND UP2, UPT, UR12, 0x1, UPT ;  /* 0x000000010c00788c */ /* 0x004fe4000bf45270 */
[----:B------:R-:W-:Y:S01]  /*1660*/  UISETP.NE.AND UP1, UPT, UR10, 0x1, UPT ;  /* 0x000000010a00788c */ /* 0x000fe2000bf25270 */
[----:B------:R-:W-:-:S02]  /*1670*/  UMOV UR6, UR7 ;  /* 0x0000000700067c82 */ /* 0x000fc40008000000 */
[----:B------:R-:W-:Y:S01]  /*1680*/  UMOV UR4, UR5 ;  /* 0x0000000500047c82 */ /* 0x000fe20008000000 */
[----:B------:R-:W-:Y:S02]  /*1690*/  USHF.R.U32.HI UR6, URZ, UR9, UR6 ;  /* 0x00000009ff067299 */ /* 0x000fe40008011606 */
[----:B---3--:R-:W-:Y:S02]  /*16a0*/  USHF.R.U32.HI UR4, URZ, UR13, UR4 ;  /* 0x0000000dff047299 */ /* 0x008fe40008011604 */
[----:B------:R-:W-:Y:S02]  /*16b0*/  USEL UR5, UR16, UR6, !UP2 ;  /* 0x0000000610057287 */ /* 0x000fe4000d000000 */
[----:B------:R-:W-:-:S04]  /*16c0*/  USEL UR4, UR20, UR4, !UP1 ;  /* 0x0000000414047287 */ /* 0x000fc8000c800000 */
[----:B------:R-:W-:Y:S02]  /*16d0*/  UIADD3 UR6, UPT, UPT, UR5, -UR4, URZ ;  /* 0x8000000405067290 */ /* 0x000fe4000fffe0ff */
[----:B------:R-:W-:Y:S02]  /*16e0*/  UIADD3 UR4, UPT, UPT, -UR5, UR4, URZ ;  /* 0x0000000405047290 */ /* 0x000fe4000fffe1ff */
[----:B------:R-:W-:Y:S02]  /*16f0*/  UIMAD UR20, UR6, UR10, UR20 ;  /* 0x0000000a061472a4 */ /* 0x000fe4000f8e0214 */
[----:B------:R-:W-:-:S12]  /*1700*/  UIMAD UR16, UR4, UR12, UR16 ;  /* 0x0000000c041072a4 */ /* 0x000fd8000f8e0210 */
.L_x_19:
[----:B------:R-:W-:Y:S05]  /*1710*/  BRA.U !UP5, `(.L_x_20) ;  /* 0x000000010d0c7547 */ /* 0x000fea000b800000 */
[----:B------:R-:W-:Y:S01]  /*1720*/  UCGABAR_WAIT ;  /* 0x0000000000007dc7 */ /* 0x000fe20008000000 */
[----:B------:R-:W-:Y:S01]  /*1730*/  CCTL.IVALL ;  /* 0x00000000ff00798f */ /* 0x000fe20002000000 */
[----:B------:R-:W-:Y:S05]  /*1740*/  BRA `(.L_x_21) ;  /* 0x0000000000047947 */ /* 0x000fea0003800000 */
.L_x_20:
[----:B------:R-:W-:Y:S06]  /*1750*/  BAR.SYNC.DEFER_BLOCKING 0x0 ;  /* 0x0000000000007b1d */ /* 0x000fec0000010000 */
.L_x_21:
[----:B------:R-:W-:Y:S05]  /*1760*/  BRA.U UP0, `(.L_x_22) ;  /* 0x0000001500ac7547 */ /* 0x000fea000b800000 */
[----:B------:R-:W1:Y:S01]  /*1770*/  LDCU UR6, c[0x0][0x38c] ;  /* 0x00007180ff0677ac */ /* 0x000e620008000800 */
[----:B------:R-:W-:Y:S01]  /*1780*/  PLOP3.LUT P2, PT, PT, PT, UP3, 0x80, 0x8 ;  /* 0x000000000008781c */ /* 0x000fe20003f4f038 */
[----:B------:R-:W-:Y:S01]  /*1790*/  IMAD.MOV.U32 R12, RZ, RZ, 0x1 ;  /* 0x00000001ff0c7424 */ /* 0x000fe200078e00ff */
[----:B------:R-:W-:Y:S01]  /*17a0*/  ISETP.EQ.OR P3, PT, R0, RZ, P4 ;  /* 0x000000ff0000720c */ /* 0x000fe20002762670 */
[----:B------:R-:W-:Y:S01]  /*17b0*/  UISETP.NE.AND UP1, UPT, UR17, URZ, UPT ;  /* 0x000000ff1100728c */ /* 0x000fe2000bf25270 */
[----:B------:R-:W-:Y:S02]  /*17c0*/  PLOP3.LUT P2, PT, P2, PT, PT, 0x8, 0x80 ;  /* 0x000000000080781c */ /* 0x000fe4000174e170 */
[----:B------:R-:W-:Y:S01]  /*17d0*/  CS2R R10, SRZ ;  /* 0x00000000000a7805 */ /* 0x000fe2000001ff00 */
[----:B------:R-:W-:Y:S01]  /*17e0*/  IMAD.MOV.U32 R9, RZ, RZ, RZ ;  /* 0x000000ffff097224 */ /* 0x000fe200078e00ff */
[----:B------:R-:W2:Y:S01]  /*17f0*/  LDCU UR61, c[0x0][0x370] ;  /* 0x00006e00ff3d77ac */ /* 0x000ea20008000800 */
[----:B------:R-:W-:Y:S01]  /*1800*/  IMAD.MOV.U32 R8, RZ, RZ, 0x1 ;  /* 0x00000001ff087424 */ /* 0x000fe200078e00ff */
[----:B------:R-:W3:Y:S01]  /*1810*/  LDCU.64 UR46, c[0x0][0x348] ;  /* 0x00006900ff2e77ac */ /* 0x000ee20008000a00 */
[----:B------:R-:W-:-:S02]  /*1820*/  USHF.R.U32.HI UR65, URZ, 0x5, UR29 ;  /* 0x00000005ff417899 */ /* 0x000fc4000801161d */
[----:B-1----:R-:W-:Y:S02]  /*1830*/  UIADD3 UR5, UPT, UPT, UR6, 0x7f, URZ ;  /* 0x0000007f06057890 */ /* 0x002fe4000fffe0ff */
[----:B------:R-:W-:Y:S02]  /*1840*/  UIADD3 UR66, UPT, UPT, UR6, 0xfe, URZ ;  /* 0x000000fe06427890 */ /* 0x000fe4000fffe0ff */
[----:B------:R-:W-:Y:S01]  /*1850*/  USHF.R.S32.HI UR4, URZ, 0x1f, UR5 ;  /* 0x0000001fff047899 */ /* 0x000fe20008011405 */
[----:B------:R-:W1:Y:S03]  /*1860*/  LDCU UR55, c[0x0][0x374] ;  /* 0x00006e80ff3777ac */ /* 0x000e660008000800 */
[----:B------:R-:W-:Y:S02]  /*1870*/  ULEA.HI UR4, UR4, UR5, URZ, 0x7 ;  /* 0x0000000504047291 */ /* 0x000fe4000f8f38ff */
[----:B------:R-:W-:-:S02]  /*1880*/  USEL UR38, UR45, 0x2, UP1 ;  /* 0x000000022d267887 */ /* 0x000fc40008800000 */
[----:B------:R-:W-:Y:S02]  /*1890*/  USHF.R.S32.HI UR63, URZ, 0x7, UR4 ;  /* 0x00000007ff3f7899 */ /* 0x000fe40008011404 */
[----:B------:R-:W-:Y:S02]  /*18a0*/  UIADD3 UR4, UPT, UPT, UR6, -0x1, URZ ;  /* 0xffffffff06047890 */ /* 0x000fe4000fffe0ff */
[----:B------:R-:W-:Y:S02]  /*18b0*/  UISETP.LT.U32.AND UP0, UPT, UR63, 0x2, UPT ;  /* 0x000000023f00788c */ /* 0x000fe4000bf01070 */
[----:B------:R-:W-:Y:S02]  /*18c0*/  UISETP.GE.U32.AND UP2, UPT, UR4, -0xff, UPT ;  /* 0xffffff010400788c */ /* 0x000fe4000bf46070 */
[----:B------:R-:W-:Y:S01]  /*18d0*/  USEL UR62, UR63, 0x2, UP0 ;  /* 0x000000023f3e7887 */ /* 0x000fe20008000000 */
[----:B------:R-:W-:-:S03]  /*18e0*/  UMOV UR23, URZ ;  /* 0x000000ff00177c82 */ /* 0x000fc60008000000 */
[----:B------:R-:W-:Y:S02]  /*18f0*/  UIADD3 UR37, UPT, UPT, UR62, -0x1, URZ ;  /* 0xffffffff3e257890 */ /* 0x000fe4000fffe0ff */
[----:B------:R-:W-:-:S03]  /*1900*/  UIADD3 UR64, UPT, UPT, UR63, -UR62, URZ ;  /* 0x8000003e3f407290 */ /* 0x000fc6000fffe0ff */
[----:B------:R-:W-:-:S04]  /*1910*/  @UP2 UIADD3 UR37, UPT, UPT, UR62, URZ, URZ ;  /* 0x000000ff3e252290 */ /* 0x000fc8000fffe0ff */
[----:B-123--:R-:W-:-:S12]  /*1920*/  UIADD3 UR37, UPT, UPT, UR37, 0x1, URZ ;  /* 0x0000000125257890 */ /* 0x00efd8000fffe0ff */
.L_x_46:
[----:B------:R-:W-:Y:S01]  /*1930*/  UISETP.NE.AND UP0, UPT, UR54, URZ, UPT ;  /* 0x000000ff3600728c */ /* 0x000fe2000bf05270 */
[----:B-1----:R-:W1:Y:S08]  /*1940*/  S2UR UR54, SR_CgaCtaId ;  /* 0x00000000003679c3 */ /* 0x002e700000008800 */
[----:B---3--:R-:W-:Y:S05]  /*1950*/  BRA.U UP0, `(.L_x_23) ;  /* 0x0000000100347547 */ /* 0x008fea000b800000 */
[----:B------:R-:W2:Y:S01]  /*1960*/  S2R R0, SR_CgaCtaId ;  /* 0x0000000000007919 */ /* 0x000ea20000008800 */
[----:B------:R-:W-:Y:S02]  /*1970*/  MOV R3, 0x400 ;  /* 0x0000040000037802 */ /* 0x000fe40000000f00 */
[----:B------:R-:W-:Y:S02]  /*1980*/  SHF.L.U32 R2, R8, 0x1f, RZ ;  /* 0x0000001f08027819 */ /* 0x000fe400000006ff */
[----:B--2---:R-:W-:-:S05]  /*1990*/  LEA R0, R0, R3, 0x18 ;  /* 0x0000000300007211 */ /* 0x004fca00078ec0ff */
[----:B------:R-:W-:-:S04]  /*19a0*/  IMAD R3, R9, 0x8, R0 ;  /* 0x0000000809037824 */ /* 0x000fc800078e0200 */
[----:B------:R-:W2:Y:S02]  /*19b0*/  SYNCS.PHASECHK.TRANS64.TRYWAIT P0, [R3+URZ+0xe0], R2 ;  /* 0x0000e002030075a7 */ /* 0x000ea400080011ff */
[----:B--2---:R-:W-:Y:S05]  /*19c0*/  @!P0 BRA `(.L_x_24) ;  /* 0x0000007400ec8947 */ /* 0x004fea0003800000 */
.L_x_140:
[----:B------:R-:W-:Y:S01]  /*19d0*/  VIADD R9, R9, 0x1 ;  /* 0x0000000109097836 */ /* 0x000fe20000000000 */
[----:B------:R2:W-:Y:S04]  /*19e0*/  SYNCS.ARRIVE.TRANS64.A1T0 RZ, [R3+URZ+0xd0], RZ ;  /* 0x0000d0ff03ff79a7 */ /* 0x0005e800081000ff */
[----:B------:R-:W-:-:S04]  /*19f0*/  ISETP.NE.AND P0, PT, R9, 0x2, PT ;  /* 0x000000020900780c */ /* 0x000fc80003f05270 */
[----:B------:R-:W-:Y:S02]  /*1a00*/  SEL R9, R9, RZ, P0 ;  /* 0x000000ff09097207 */ /* 0x000fe40000000000 */
[----:B--2---:R-:W-:-:S04]  /*1a10*/  SEL R3, RZ, 0x1, P0 ;  /* 0x00000001ff037807 */ /* 0x004fc80000000000 */
[----:B------:R-:W-:Y:S02]  /*1a20*/  LOP3.LUT R8, R8, R3, RZ, 0x3c, !PT ;  /* 0x0000000308087212 */ /* 0x000fe400078e3cff */
.L_x_23:
[----:B------:R-:W-:Y:S01]  /*1a30*/  UMOV UR21, 0x400 ;  /* 0x0000040000157882 */ /* 0x000fe20000000000 */
[----:B------:R-:W-:Y:S01]  /*1a40*/  SHF.L.U32 R0, R12, 0x1f, RZ ;  /* 0x0000001f0c007819 */ /* 0x000fe200000006ff */
[----:B-1----:R-:W-:Y:S02]  /*1a50*/  ULEA UR21, UR54, UR21, 0x18 ;  /* 0x0000001536157291 */ /* 0x002fe4000f8ec0ff */
[----:B------:R-:W-:Y:S02]  /*1a60*/  UISETP.GE.U32.AND UP0, UPT, UR66, 0xff, UPT ;  /* 0x000000ff4200788c */ /* 0x000fe4000bf06070 */
[----:B------:R-:W-:Y:S02]  /*1a70*/  ULEA UR4, UR23, UR21, 0x3 ;  /* 0x0000001517047291 */ /* 0x000fe4000f8e18ff */
[----:B------:R-:W-:Y:S02]  /*1a80*/  USHF.L.U32 UR27, UR20, 0x6, URZ ;  /* 0x00000006141b7899 */ /* 0x000fe400080006ff */
[----:B------:R-:W-:Y:S01]  /*1a90*/  ULEA UR59, UR16, UR65, 0x7 ;  /* 0x00000041103b7291 */ /* 0x000fe2000f8e38ff */
[----:B------:R-:W-:-:S04]  /*1aa0*/  UMOV UR13, URZ ;  /* 0x000000ff000d7c82 */ /* 0x000fc80008000000 */
[----:B------:R1:W2:Y:S01]  /*1ab0*/  SYNCS.PHASECHK.TRANS64.TRYWAIT P1, [UR4+0x10], R0 ;  /* 0x00001000ff0075a7 */ /* 0x0002a20008021104 */
[----:B------:R-:W-:Y:S06]  /*1ac0*/  BRA.U !UP0, `(.L_x_25) ;  /* 0x0000000508587547 */ /* 0x000fec000b800000 */
[----:B------:R-:W-:Y:S01]  /*1ad0*/  UMOV UR22, URZ ;  /* 0x000000ff00167c82 */ /* 0x000fe20008000000 */
[----:B------:R-:W-:-:S05]  /*1ae0*/  UMOV UR6, UR23 ;  /* 0x0000001700067c82 */ /* 0x000fca0008000000 */
.L_x_33:
[----:B------:R-:W-:Y:S01]  /*1af0*/  ULEA UR57, UR6, UR21, 0x3 ;  /* 0x0000001506397291 */ /* 0x000fe2000f8e18ff */
[----:B--2---:R-:W-:Y:S01]  /*1b00*/  @!P4 MOV R2, 0x18000 ;  /* 0x000180000002c802 */ /* 0x004fe20000000f00 */
[----:B--23--:R-:W-:Y:S10]  /*1b10*/  @P1 BRA `(.L_x_26) ;  /* 0x00000000000c1947 */ /* 0x00cff40003800000 */
[----:B------:R-:W-:-:S04]  /*1b20*/  SHF.L.U32 R3, R12, 0x1f, RZ ;  /* 0x0000001f0c037819 */ /* 0x000fc800000006ff */
[----:B------:R-:W2:Y:S02]  /*1b30*/  SYNCS.PHASECHK.TRANS64.TRYWAIT P0, [UR57+0x10], R3 ;  /* 0x00001003ff0075a7 */ /* 0x000ea40008001139 */
[----:B--2---:R-:W-:Y:S05]  /*1b40*/  @!P0 BRA `(.L_x_27) ;  /* 0x0000007400a08947 */ /* 0x004fea0003800000 */
.L_x_26:
[----:B------:R2:W-:Y:S01]  /*1b50*/  @!P4 SYNCS.ARRIVE.TRANS64 RZ, [UR57], R2 ;  /* 0x00000002ffffc9a7 */ /* 0x0005e20008000039 */
[----:B------:R-:W-:-:S04]  /*1b60*/  ULOP3.LUT UR4, UR38, 0x2, URZ, 0xfc, !UPT ;  /* 0x0000000226047892 */ /* 0x000fc8000f8efcff */
[----:B------:R-:W-:-:S09]  /*1b70*/  UISETP.NE.AND UP0, UPT, UR4, 0x2, UPT ;  /* 0x000000020400788c */ /* 0x000fd2000bf05270 */
[----:B------:R-:W-:Y:S05]  /*1b80*/  BRA.U UP0, `(.L_x_28) ;  /* 0x0000000100047547 */ /* 0x000fea000b800000 */
[----:B------:R-:W-:Y:S05]  /*1b90*/  BPT.TRAP 0x1 ;  /* 0x000000040000795c */ /* 0x000fea0000300000 */
.L_x_28:
[----:B------:R-:W-:Y:S04]  /*1ba0*/  BSSY.RECONVERGENT B0, `(.L_x_29) ;  /* 0x0000003000007945 */ /* 0x000fe80003800200 */
[----:B------:R-:W-:Y:S05]  /*1bb0*/  @P3 BRA `(.L_x_30) ;  /* 0x0000000000043947 */ /* 0x000fea0003800000 */
[----:B------:R-:W-:Y:S05]  /*1bc0*/  BPT.TRAP 0x1 ;  /* 0x000000040000795c */ /* 0x000fea0000300000 */
.L_x_30:
[----:B------:R-:W-:Y:S05]  /*1bd0*/  BSYNC.RECONVERGENT B0 ;  /* 0x0000000000007941 */ /* 0x000fea0003800200 */
.L_x_29:
[----:B------:R-:W-:Y:S01]  /*1be0*/  UIADD3 UR4, UPT, UPT, UR6, 0x1, URZ ;  /* 0x0000000106047890 */ /* 0x000fe2000fffe0ff */
[----:B------:R-:W-:Y:S01]  /*1bf0*/  BSSY.RECONVERGENT B0, `(.L_x_31) ;  /* 0x000003e000007945 */ /* 0x000fe20003800200 */
[----:B------:R-:W-:Y:S02]  /*1c00*/  ELECT P0, URZ, PT ;  /* 0x0000000000ff782f */ /* 0x000fe40003800000 */
[----:B------:R-:W-:-:S04]  /*1c10*/  UISETP.NE.AND UP0, UPT, UR4, 0x2, UPT ;  /* 0x000000020400788c */ /* 0x000fc8000bf05270 */
[----:B------:R-:W-:Y:S02]  /*1c20*/  USEL UR5, URZ, 0x1, UP0 ;  /* 0x00000001ff057887 */ /* 0x000fe40008000000 */
[----:B------:R-:W-:-:S04]  /*1c30*/  USEL UR23, UR4, URZ, UP0 ;  /* 0x000000ff04177287 */ /* 0x000fc80008000000 */
[----:B------:R-:W-:Y:S01]  /*1c40*/  ULEA UR4, UR23, UR21, 0x3 ;  /* 0x0000001517047291 */ /* 0x000fe2000f8e18ff */
[----:B------:R-:W-:-:S04]  /*1c50*/  LOP3.LUT R12, R12, UR5, RZ, 0x3c, !PT ;  /* 0x000000050c0c7c12 */ /* 0x000fc8000f8e3cff */
[----:B-1----:R-:W-:-:S04]  /*1c60*/  SHF.L.U32 R0, R12, 0x1f, RZ ;  /* 0x0000001f0c007819 */ /* 0x002fc800000006ff */
[----:B------:R1:W3:Y:S01]  /*1c70*/  SYNCS.PHASECHK.TRANS64.TRYWAIT P1, [UR4+0x10], R0 ;  /* 0x00001000ff0075a7 */ /* 0x0002e20008021104 */
[----:B------:R-:W-:Y:S05]  /*1c80*/  @!P0 BRA `(.L_x_32) ;  /* 0x0000000000d08947 */ /* 0x000fea0003800000 */
[----:B------:R-:W-:Y:S02]  /*1c90*/  ULEA UR32, UR6, UR29, 0xe ;  /* 0x0000001d06207291 */ /* 0x000fe4000f8e70ff */
[----:B------:R-:W-:Y:S02]  /*1ca0*/  UIADD3 UR4, UP1, UPT, UR46, 0x80, URZ ;  /* 0x000000802e047890 */ /* 0x000fe4000ff3e0ff */
[----:B------:R-:W-:Y:S02]  /*1cb0*/  ULEA UR32, UR32, UR21, 0x2 ;  /* 0x0000001520207291 */ /* 0x000fe4000f8e10ff */
[----:B------:R-:W-:Y:S02]  /*1cc0*/  USHF.L.U32 UR58, UR22, 0x7, URZ ;  /* 0x00000007163a7899 */ /* 0x000fe400080006ff */
[----:B------:R-:W-:Y:S02]  /*1cd0*/  ULEA UR7, UR6, UR21, 0xf ;  /* 0x0000001506077291 */ /* 0x000fe4000f8e78ff */
[----:B------:R-:W-:-:S02]  /*1ce0*/  UIADD3 UR14, UP0, UPT, UR46, 0x180, URZ ;  /* 0x000001802e0e7890 */ /* 0x000fc4000ff1e0ff */
[----:B------:R-:W-:Y:S02]  /*1cf0*/  UIADD3.X UR5, UPT, UPT, URZ, UR47, URZ, UP1, !UPT ;  /* 0x0000002fff057290 */ /* 0x000fe40008ffe4ff */
[----:B------:R-:W-:Y:S02]  /*1d00*/  UIADD3 UR56, UPT, UPT, UR32, 0x8400, URZ ;  /* 0x0000840020387890 */ /* 0x000fe4000fffe0ff */
[----:B------:R-:W-:Y:S02]  /*1d10*/  UIADD3 UR50, UPT, UPT, UR58, 0x20, URZ ;  /* 0x000000203a327890 */ /* 0x000fe4000fffe0ff */
[----:B------:R-:W-:Y:S02]  /*1d20*/  UIADD3 UR48, UPT, UPT, UR32, 0xc400, URZ ;  /* 0x0000c40020307890 */ /* 0x000fe4000fffe0ff */
[----:B------:R-:W-:Y:S02]  /*1d30*/  UIADD3 UR42, UPT, UPT, UR58, 0x40, URZ ;  /* 0x000000403a2a7890 */ /* 0x000fe4000fffe0ff */
[----:B------:R-:W-:-:S02]  /*1d40*/  UIADD3 UR40, UPT, UPT, UR32, 0x10400, URZ ;  /* 0x0001040020287890 */ /* 0x000fc4000fffe0ff */
[----:B------:R-:W-:Y:S02]  /*1d50*/  UIADD3 UR34, UPT, UPT, UR58, 0x60, URZ ;  /* 0x000000603a227890 */ /* 0x000fe4000fffe0ff */
[----:B------:R-:W-:Y:S02]  /*1d60*/  UIADD3 UR32, UPT, UPT, UR32, 0x14400, URZ ;  /* 0x0001440020207890 */ /* 0x000fe4000fffe0ff */
[----:B------:R-:W-:Y:S02]  /*1d70*/  UIADD3.X UR15, UPT, UPT, URZ, UR47, URZ, UP0, !UPT ;  /* 0x0000002fff0f7290 */ /* 0x000fe400087fe4ff */
[----:B------:R-:W-:Y:S02]  /*1d80*/  UIADD3 UR24, UPT, UPT, UR7, 0x28400, URZ ;  /* 0x0002840007187890 */ /* 0x000fe4000fffe0ff */
[----:B------:R-:W-:Y:S01]  /*1d90*/  UIADD3 UR8, UPT, UPT, UR7, 0x2a400, URZ ;  /* 0x0002a40007087890 */ /* 0x000fe2000fffe0ff */
[----:B------:R-:W-:Y:S01]  /*1da0*/  UMOV UR13, 0xff0000 ;  /* 0x00ff0000000d7882 */ /* 0x000fe20000000000 */
[----:B------:R-:W-:Y:S01]  /*1db0*/  UMOV UR30, 0x0 ;  /* 0x00000000001e7882 */ /* 0x000fe20000000000 */
[----:B------:R-:W-:Y:S01]  /*1dc0*/  UMOV UR31, 0x10000000 ;  /* 0x10000000001f7882 */ /* 0x000fe20000000000 */
[----:B------:R-:W-:Y:S01]  /*1dd0*/  UMOV UR49, UR57 ;  /* 0x0000003900317c82 */ /* 0x000fe20008000000 */
[----:B------:R-:W-:Y:S01]  /*1de0*/  UMOV UR51, UR59 ;  /* 0x0000003b00337c82 */ /* 0x000fe20008000000 */
[----:B------:R-:W-:Y:S01]  /*1df0*/  UMOV UR52, UR60 ;  /* 0x0000003c00347c82 */ /* 0x000fe20008000000 */
[----:B------:R-:W-:Y:S01]  /*1e00*/  UMOV UR41, UR57 ;  /* 0x0000003900297c82 */ /* 0x000fe20008000000 */
[----:B------:R-:W-:Y:S01]  /*1e10*/  UMOV UR43, UR59 ;  /* 0x0000003b002b7c82 */ /* 0x000fe20008000000 */
[----:B------:R-:W-:Y:S01]  /*1e20*/  UMOV UR44, UR60 ;  /* 0x0000003c002c7c82 */ /* 0x000fe20008000000 */
[----:B------:R-:W-:Y:S01]  /*1e30*/  UTMALDG.3D.MULTICAST [UR56], [UR4], UR13, desc[UR30] ;  /* 0x00001e38040073b4 */ /* 0x000fe2000801180d */
[----:B------:R-:W-:Y:S01]  /*1e40*/  UMOV UR33, UR57 ;  /* 0x0000003900217c82 */ /* 0x000fe20008000000 */
        /* <DEDUP_REMOVED lines=10> */
[----:B------:R-:W-:Y:S01]  /*1ef0*/  UIADD3 UR16, UPT, UPT, UR7, 0x2c400, URZ ;  /* 0x0002c40007107890 */ /* 0x000fe2000fffe0ff */
[----:B------:R-:W-:Y:S01]  /*1f00*/  UMOV UR17, UR57 ;  /* 0x0000003900117c82 */ /* 0x000fe20008000000 */
[----:B------:R-:W-:Y:S01]  /*1f10*/  UMOV UR19, UR27 ;  /* 0x0000001b00137c82 */ /* 0x000fe20008000000 */
[----:B------:R-:W-:Y:S01]  /*1f20*/  UTMALDG.3D.MULTICAST [UR40], [UR4], UR13, desc[UR30] ;  /* 0x00001e28040073b4 */ /* 0x000fe2000801180d */
[----:B------:R-:W-:Y:S01]  /*1f30*/  UMOV UR20, UR60 ;  /* 0x0000003c00147c82 */ /* 0x000fe20008000000 */
[----:B------:R-:W-:Y:S01]  /*1f40*/  UMOV UR18, UR42 ;  /* 0x0000002a00127c82 */ /* 0x000fe20008000000 */
[----:B------:R-:W-:Y:S01]  /*1f50*/  UTMALDG.3D.MULTICAST [UR32], [UR4], UR13, desc[UR30] ;  /* 0x00001e20040073b4 */ /* 0x000fe2000801180d */
[----:B------:R-:W-:Y:S01]  /*1f60*/  UTMALDG.3D [UR24], [UR14], desc[UR30] ;  /* 0x00001e180e0075b4 */ /* 0x000fe20008011000 */
[----:B------:R4:W-:Y:S01]  /*1f70*/  UTMALDG.3D [UR8], [UR14], desc[UR30] ;  /* 0x00001e080e0075b4 */ /* 0x0009e20008011000 */
[----:B------:R1:W-:Y:S01]  /*1f80*/  UTMALDG.3D [UR16], [UR14], desc[UR30] ;  /* 0x00001e100e0075b4 */ /* 0x0003e20008011000 */
[----:B----4-:R-:W-:Y:S01]  /*1f90*/  UIADD3 UR8, UPT, UPT, UR7, 0x2e400, URZ ;  /* 0x0002e40007087890 */ /* 0x010fe2000fffe0ff */
[----:B------:R-:W-:-:S08]  /*1fa0*/  UMOV UR10, UR34 ;  /* 0x00000022000a7c82 */ /* 0x000fd00008000000 */
[----:B------:R1:W-:Y:S02]  /*1fb0*/  UTMALDG.3D [UR8], [UR14], desc[UR30] ;  /* 0x00001e080e0075b4 */ /* 0x0003e40008011000 */
[----:B-1----:R-:W-:Y:S01]  /*1fc0*/  NOP ;  /* 0x0000000000007918 */ /* 0x002fe20000000000 */
.L_x_32:
[----:B------:R-:W-:Y:S05]  /*1fd0*/  BSYNC.RECONVERGENT B0 ;  /* 0x0000000000007941 */ /* 0x000fea0003800200 */
.L_x_31:
[----:B------:R-:W-:Y:S01]  /*1fe0*/  UIADD3 UR22, UPT, UPT, UR22, 0x1, URZ ;  /* 0x0000000116167890 */ /* 0x000fe2000fffe0ff */
[----:B------:R-:W-:Y:S01]  /*1ff0*/  UMOV UR6, UR23 ;  /* 0x0000001700067c82 */ /* 0x000fe20008000000 */
[----:B------:R-:W-:Y:S02]  /*2000*/  UMOV UR13, UR37 ;  /* 0x00000025000d7c82 */ /* 0x000fe40008000000 */
[----:B------:R-:W-:-:S09]  /*2010*/  UISETP.NE.AND UP0, UPT, UR22, UR37, UPT ;  /* 0x000000251600728c */ /* 0x000fd2000bf05270 */
[----:B------:R-:W-:Y:S05]  /*2020*/  BRA.U UP0, `(.L_x_33) ;  /* 0xfffffff900b07547 */ /* 0x000fea000b83ffff */
.L_x_25:
[----:B------:R-:W-:Y:S01]  /*2030*/  ULEA UR4, UR23, UR21, 0x3 ;  /* 0x0000001517047291 */ /* 0x000fe2000f8e18ff */
[----:B-1----:R-:W-:Y:S01]  /*2040*/  SHF.L.U32 R0, R12, 0x1f, RZ ;  /* 0x0000001f0c007819 */ /* 0x002fe200000006ff */
[----:B------:R-:W-:Y:S01]  /*2050*/  @!P2 SYNCS.ARRIVE.TRANS64.A1T0 RZ, [UR21+0x68], RZ ;  /* 0x000068ffffffa9a7 */ /* 0x000fe20008100015 */
[----:B------:R-:W-:-:S06]  /*2060*/  UISETP.GT.AND UP0, UPT, UR63, UR62, UPT ;  /* 0x0000003e3f00728c */ /* 0x000fcc000bf04270 */
[----:B--23--:R1:W2:Y:S03]  /*2070*/  SYNCS.PHASECHK.TRANS64.TRYWAIT P1, [UR4+0x10], R0 ;  /* 0x00001000ff0075a7 */ /* 0x00c2a60008021104 */
[----:B------:R-:W-:Y:S05]  /*2080*/  BRA.U !UP0, `(.L_x_34) ;  /* 0x0000000508547547 */ /* 0x000fea000b800000 */
[----:B------:R-:W-:Y:S01]  /*2090*/  UIADD3 UR22, UPT, UPT, UR64, UR13, URZ ;  /* 0x0000000d40167290 */ /* 0x000fe2000fffe0ff */
[----:B------:R-:W-:-:S11]  /*20a0*/  UMOV UR6, UR23 ;  /* 0x0000001700067c82 */ /* 0x000fd60008000000 */
.L_x_42:
[----:B------:R-:W-:Y:S01]  /*20b0*/  ULEA UR57, UR6, UR21, 0x3 ;  /* 0x0000001506397291 */ /* 0x000fe2000f8e18ff */
[----:B--2---:R-:W-:Y:S01]  /*20c0*/  @!P4 MOV R2, 0x18000 ;  /* 0x000180000002c802 */ /* 0x004fe20000000f00 */
[----:B--23--:R-:W-:Y:S10]  /*20d0*/  @P1 BRA `(.L_x_35) ;  /* 0x00000000000c1947 */ /* 0x00cff40003800000 */
[----:B------:R-:W-:-:S04]  /*20e0*/  SHF.L.U32 R3, R12, 0x1f, RZ ;  /* 0x0000001f0c037819 */ /* 0x000fc800000006ff */
[----:B------:R-:W2:Y:S02]  /*20f0*/  SYNCS.PHASECHK.TRANS64.TRYWAIT P0, [UR57+0x10], R3 ;  /* 0x00001003ff0075a7 */ /* 0x000ea40008001139 */
[----:B--2---:R-:W-:Y:S05]  /*2100*/  @!P0 BRA `(.L_x_36) ;  /* 0x0000007000488947 */ /* 0x004fea0003800000 */
.L_x_35:
[----:B------:R2:W-:Y:S01]  /*2110*/  @!P4 SYNCS.ARRIVE.TRANS64 RZ, [UR57], R2 ;  /* 0x00000002ffffc9a7 */ /* 0x0005e20008000039 */
[----:B------:R-:W-:-:S04]  /*2120*/  ULOP3.LUT UR4, UR38, 0x2, URZ, 0xfc, !UPT ;  /* 0x0000000226047892 */ /* 0x000fc8000f8efcff */
[----:B------:R-:W-:-:S09]  /*2130*/  UISETP.NE.AND UP0, UPT, UR4, 0x2, UPT ;  /* 0x000000020400788c */ /* 0x000fd2000bf05270 */
[----:B------:R-:W-:Y:S05]  /*2140*/  BRA.U UP0, `(.L_x_37) ;  /* 0x0000000100047547 */ /* 0x000fea000b800000 */
[----:B------:R-:W-:Y:S05]  /*2150*/  BPT.TRAP 0x1 ;  /* 0x000000040000795c */ /* 0x000fea0000300000 */
.L_x_37:
[----:B------:R-:W-:Y:S04]  /*2160*/  BSSY.RECONVERGENT B0, `(.L_x_38) ;  /* 0x0000003000007945 */ /* 0x000fe80003800200 */
[----:B------:R-:W-:Y:S05]  /*2170*/  @P3 BRA `(.L_x_39) ;  /* 0x0000000000043947 */ /* 0x000fea0003800000 */
[----:B------:R-:W-:Y:S05]  /*2180*/  BPT.TRAP 0x1 ;  /* 0x000000040000795c */ /* 0x000fea0000300000 */
.L_x_39:
[----:B------:R-:W-:Y:S05]  /*2190*/  BSYNC.RECONVERGENT B0 ;  /* 0x0000000000007941 */ /* 0x000fea0003800200 */
.L_x_38:
        /* <DEDUP_REMOVED lines=54> */
[----:B------:R4:W-:Y:S01]  /*2500*/  UTMALDG.3D.MULTICAST [UR32], [UR4], UR16, desc[UR30] ;  /* 0x00001e20040073b4 */ /* 0x0009e20008011810 */
[----:B------:R-:W-:Y:S01]  /*2510*/  UTMALDG.3D [UR24], [UR14], desc[UR30] ;  /* 0x00001e180e0075b4 */ /* 0x000fe20008011000 */
[----:B------:R2:W-:Y:S01]  /*2520*/  UTMALDG.3D [UR8], [UR14], desc[UR30] ;  /* 0x00001e080e0075b4 */ /* 0x0005e20008011000 */
[----:B----4-:R-:W-:-:S09]  /*2530*/  UIADD3 UR16, UPT, UPT, UR7, 0x2c400, URZ ;  /* 0x0002c40007107890 */ /* 0x010fd2000fffe0ff */
[----:B------:R4:W-:Y:S01]  /*2540*/  UTMALDG.3D [UR16], [UR14], desc[UR30] ;  /* 0x00001e100e0075b4 */ /* 0x0009e20008011000 */
[----:B--2---:R-:W-:Y:S01]  /*2550*/  UIADD3 UR8, UPT, UPT, UR7, 0x2e400, URZ ;  /* 0x0002e40007087890 */ /* 0x004fe2000fffe0ff */
[----:B------:R-:W-:-:S08]  /*2560*/  UMOV UR10, UR34 ;  /* 0x00000022000a7c82 */ /* 0x000fd00008000000 */
[----:B------:R4:W-:Y:S02]  /*2570*/  UTMALDG.3D [UR8], [UR14], desc[UR30] ;  /* 0x00001e080e0075b4 */ /* 0x0009e40008011000 */
[----:B----4-:R-:W-:Y:S01]  /*2580*/  NOP ;  /* 0x0000000000007918 */ /* 0x010fe20000000000 */
.L_x_41:
[----:B------:R-:W-:Y:S05]  /*2590*/  BSYNC.RECONVERGENT B0 ;  /* 0x0000000000007941 */ /* 0x000fea0003800200 */
.L_x_40:
[----:B------:R-:W-:Y:S01]  /*25a0*/  UIADD3 UR13, UPT, UPT, UR13, 0x1, URZ ;  /* 0x000000010d0d7890 */ /* 0x000fe2000fffe0ff */
[----:B------:R-:W-:-:S03]  /*25b0*/  UMOV UR6, UR23 ;  /* 0x0000001700067c82 */ /* 0x000fc60008000000 */
[----:B------:R-:W-:-:S09]  /*25c0*/  UISETP.NE.AND UP0, UPT, UR13, UR22, UPT ;  /* 0x000000160d00728c */ /* 0x000fd2000bf05270 */
[----:B------:R-:W-:Y:S05]  /*25d0*/  BRA.U UP0, `(.L_x_42) ;  /* 0xfffffff900b47547 */ /* 0x000fea000b83ffff */
.L_x_34:
[C---:B------:R-:W-:Y:S01]  /*25e0*/  LEA R3, R11.reuse, UR21, 0x3 ;  /* 0x000000150b037c11 */ /* 0x040fe2000f8e18ff */
[----:B------:R-:W-:Y:S01]  /*25f0*/  NOP ;  /* 0x0000000000007918 */ /* 0x000fe20000000000 */
[----:B-1----:R-:W-:Y:S02]  /*2600*/  SHF.L.U32 R0, R10, 0x1f, RZ ;  /* 0x0000001f0a007819 */ /* 0x002fe400000006ff */
[----:B------:R-:W-:Y:S02]  /*2610*/  LEA R5, R11, UR21, 0x4 ;  /* 0x000000150b057c11 */ /* 0x000fe4000f8e20ff */
[----:B------:R-:W1:Y:S02]  /*2620*/  SYNCS.PHASECHK.TRANS64.TRYWAIT P0, [R3+URZ+0x70], R0 ;  /* 0x00007000030075a7 */ /* 0x000e6400080011ff */
[----:B-1----:R-:W-:Y:S05]  /*2630*/  @!P0 BRA `(.L_x_43) ;  /* 0x0000006c00148947 */ /* 0x002fea0003800000 */
.L_x_143:
[----:B------:R-:W4:Y:S01]  /*2640*/  LDS.128 R4, [R5+0x100] ;  /* 0x0001000005047984 */ /* 0x000f220000000c00 */
[----:B------:R-:W-:Y:S01]  /*2650*/  UISETP.GE.AND UP0, UPT, UR39, 0x1, UPT ;  /* 0x000000012700788c */ /* 0x000fe2000bf06270 */
[----:B------:R-:W-:Y:S01]  /*2660*/  @!PT LDS RZ, [RZ] ;  /* 0x00000000fffff984 */ /* 0x000fe20000000800 */
[----:B------:R-:W-:Y:S01]  /*2670*/  @!PT LDS RZ, [RZ] ;  /* 0x00000000fffff984 */ /* 0x000fe20000000800 */
[----:B------:R-:W-:Y:S01]  /*2680*/  @!PT LDS RZ, [RZ] ;  /* 0x00000000fffff984 */ /* 0x000fe20000000800 */
[----:B------:R-:W-:Y:S01]  /*2690*/  @!PT LDS RZ, [RZ] ;  /* 0x00000000fffff984 */ /* 0x000fe20000000800 */
[----:B------:R1:W-:Y:S06]  /*26a0*/  MEMBAR.ALL.CTA ;  /* 0x0000000000007992 */ /* 0x0003ec0000008000 */
[----:B-1----:R-:W1:Y:S01]  /*26b0*/  FENCE.VIEW.ASYNC.S ;  /* 0x00000000000073c6 */ /* 0x002e620000000000 */
[----:B----4-:R-:W-:-:S13]  /*26c0*/  LOP3.LUT P0, RZ, R6, 0x1, RZ, 0xc0, !PT ;  /* 0x0000000106ff7812 */ /* 0x010fda000780c0ff */
[----:B-1----:R-:W-:Y:S01]  /*26d0*/  VOTEU.ANY UP1, P0 ;  /* 0x0000000000ff7886 */ /* 0x002fe20000020100 */
[----:B------:R-:W-:-:S13]  /*26e0*/  PLOP3.LUT P0, PT, PT, PT, UP1, 0x80, 0x8 ;  /* 0x000000000008781c */ /* 0x000fda0003f0f018 */
[----:B------:R-:W-:Y:S02]  /*26f0*/  @P0 LOP3.LUT R0, R5, 0xffff, RZ, 0xc0, !PT ;  /* 0x0000ffff05000812 */ /* 0x000fe400078ec0ff */
[----:B--2---:R-:W-:Y:S02]  /*2700*/  @P0 MOV R2, R4 ;  /* 0x0000000400020202 */ /* 0x004fe40000000f00 */
[----:B------:R-:W-:Y:S01]  /*2710*/  @P0 R2UR UR5, R0 ;  /* 0x00000000000502ca */ /* 0x000fe200000e0000 */
[----:B------:R-:W-:Y:S01]  /*2720*/  VIADD R0, R3, 0x80 ;  /* 0x0000008003007836 */ /* 0x000fe20000000000 */
[----:B------:R-:W-:Y:S02]  /*2730*/  @P0 SHF.R.U32.HI R4, RZ, 0x10, R5 ;  /* 0x00000010ff040819 */ /* 0x000fe40000011605 */
[----:B------:R-:W-:Y:S02]  /*2740*/  @P0 R2UR UR6, R2 ;  /* 0x00000000020602ca */ /* 0x000fe400000e0000 */
[----:B------:R-:W-:-:S02]  /*2750*/  PRMT R0, RZ, 0x654, R0 ;  /* 0x00000654ff007816 */ /* 0x000fc40000000000 */
[----:B------:R-:W-:Y:S02]  /*2760*/  @P0 R2UR UR4, R4 ;  /* 0x00000000040402ca */ /* 0x000fe400000e0000 */
[----:B------:R1:W-:Y:S03]  /*2770*/  SYNCS.ARRIVE.TRANS64.RED.A1T0 RZ, [R0+URZ], RZ ;  /* 0x000000ff00ff79a7 */ /* 0x0003e600081004ff */
[----:B------:R-:W-:-:S04]  /*2780*/  @UP1 UMOV UR45, UR5 ;  /* 0x00000005002d1c82 */ /* 0x000fc80008000000 */
[----:B------:R-:W-:-:S04]  /*2790*/  @UP1 UMOV UR53, UR6 ;  /* 0x0000000600351c82 */ /* 0x000fc80008000000 */
[----:B------:R-:W-:Y:S01]  /*27a0*/  @UP1 UMOV UR60, UR4 ;  /* 0x00000004003c1c82 */ /* 0x000fe20008000000 */
[----:B------:R-:W-:Y:S05]  /*27b0*/  BRA.U !UP0, `(.L_x_44) ;  /* 0x0000000108d47547 */ /* 0x000fea000b800000 */
[----:B------:R-:W2:Y:S01]  /*27c0*/  LDCU.128 UR12, c[0x0][0xb10] ;  /* 0x00016200ff0c77ac */ /* 0x000ea20008000c00 */
[----:B------:R-:W4:Y:S01]  /*27d0*/  LDCU UR22, c[0x0][0xb20] ;  /* 0x00016400ff1677ac */ /* 0x000f220008000800 */
[----:B------:R-:W3:Y:S01]  /*27e0*/  LDCU UR20, c[0x0][0xb0c] ;  /* 0x00016180ff1477ac */ /* 0x000ee20008000800 */
[----:B------:R-:W1:Y:S01]  /*27f0*/  LDCU.64 UR8, c[0x0][0xb28] ;  /* 0x00016500ff0877ac */ /* 0x000e620008000a00 */
[----:B------:R-:W-:Y:S02]  /*2800*/  UISETP.NE.AND UP3, UPT, UR39, 0x1, UPT ;  /* 0x000000012700788c */ /* 0x000fe4000bf65270 */
[----:B--2---:R-:W-:Y:S02]  /*2810*/  UIMAD.WIDE.U32 UR6, UR55, UR15, URZ ;  /* 0x0000000f370672a5 */ /* 0x004fe4000f8e00ff */
[----:B------:R-:W-:Y:S02]  /*2820*/  UIMAD.WIDE.U32 UR4, UR61, UR12, URZ ;  /* 0x0000000c3d0472a5 */ /* 0x000fe4000f8e00ff */
[----:B------:R-:W-:-:S02]  /*2830*/  UISETP.NE.AND UP0, UPT, UR14, 0x1, UPT ;  /* 0x000000010e00788c */ /* 0x000fc4000bf05270 */
[----:B------:R-:W-:Y:S01]  /*2840*/  UIMAD.WIDE.U32 UR18, UR45, UR15, URZ ;  /* 0x0000000f2d1272a5 */ /* 0x000fe2000f8e00ff */
[----:B------:R-:W-:Y:S02]  /*2850*/  UMOV UR6, UR7 ;  /* 0x0000000700067c82 */ /* 0x000fe40008000000 */
[----:B------:R-:W-:Y:S01]  /*2860*/  UMOV UR4, UR5 ;  /* 0x0000000500047c82 */ /* 0x000fe20008000000 */
[----:B----4-:R-:W-:Y:S02]  /*2870*/  USHF.R.U32.HI UR6, URZ, UR22, UR6 ;  /* 0x00000016ff067299 */ /* 0x010fe40008011606 */
[----:B---3--:R-:W-:Y:S02]  /*2880*/  UISETP.NE.AND UP2, UPT, UR20, 0x1, UPT ;  /* 0x000000011400788c */ /* 0x008fe4000bf45270 */
[----:B------:R-:W-:Y:S02]  /*2890*/  USHF.R.U32.HI UR4, URZ, UR13, UR4 ;  /* 0x0000000dff047299 */ /* 0x000fe40008011604 */
[----:B------:R-:W-:-:S02]  /*28a0*/  USEL UR5, UR55, UR6, !UP0 ;  /* 0x0000000637057287 */ /* 0x000fc4000c000000 */
[----:B------:R-:W-:Y:S02]  /*28b0*/  USEL UR6, UR61, UR4, !UP2 ;  /* 0x000000043d067287 */ /* 0x000fe4000d000000 */
[----:B-1----:R-:W-:Y:S01]  /*28c0*/  UIMAD.WIDE.U32 UR10, UR5, UR8, URZ ;  /* 0x00000008050a72a5 */ /* 0x002fe2000f8e00ff */
[----:B------:R-:W-:Y:S01]  /*28d0*/  UMOV UR4, UR19 ;  /* 0x0000001300047c82 */ /* 0x000fe20008000000 */
[----:B------:R-:W-:Y:S02]  /*28e0*/  UIMAD.WIDE.U32 UR16, UR53, UR12, URZ ;  /* 0x0000000c351072a5 */ /* 0x000fe4000f8e00ff */
[----:B------:R-:W-:-:S03]  /*28f0*/  UIMAD.WIDE.U32 UR18, UR6, UR8, URZ ;  /* 0x00000008061272a5 */ /* 0x000fc6000f8e00ff */
[----:B------:R-:W-:Y:S01]  /*2900*/  UMOV UR10, UR11 ;  /* 0x0000000b000a7c82 */ /* 0x000fe20008000000 */
[----:B------:R-:W-:Y:S02]  /*2910*/  USHF.R.U32.HI UR4, URZ, UR22, UR4 ;  /* 0x00000016ff047299 */ /* 0x000fe40008011604 */
[----:B------:R-:W-:Y:S01]  /*2920*/  @UP3 USHF.R.U32.HI UR5, URZ, UR9, UR10 ;  /* 0x00000009ff053299 */ /* 0x000fe2000801160a */
[----:B------:R-:W-:Y:S01]  /*2930*/  UMOV UR16, UR17 ;  /* 0x0000001100107c82 */ /* 0x000fe20008000000 */
[----:B------:R-:W-:Y:S01]  /*2940*/  UMOV UR18, UR19 ;  /* 0x0000001300127c82 */ /* 0x000fe20008000000 */
[----:B------:R-:W-:Y:S02]  /*2950*/  USHF.R.U32.HI UR13, URZ, UR13, UR16 ;  /* 0x0000000dff0d7299 */ /* 0x000fe40008011610 */
[----:B------:R-:W-:Y:S02]  /*2960*/  USEL UR4, UR45, UR4, !UP0 ;  /* 0x000000042d047287 */ /* 0x000fe4000c000000 */
[----:B------:R-:W-:-:S02]  /*2970*/  @UP3 USHF.R.U32.HI UR6, URZ, UR9, UR18 ;  /* 0x00000009ff063299 */ /* 0x000fc40008011612 */
[----:B------:R-:W-:Y:S02]  /*2980*/  UIMAD UR7, UR39, UR5, URZ ;  /* 0x00000005270772a4 */ /* 0x000fe4000f8e02ff */
[----:B------:R-:W-:Y:S02]  /*2990*/  USEL UR5, UR53, UR13, !UP2 ;  /* 0x0000000d35057287 */ /* 0x000fe4000d000000 */
[----:B------:R-:W-:Y:S02]  /*29a0*/  UIMAD UR10, UR39, UR6, URZ ;  /* 0x00000006270a72a4 */ /* 0x000fe4000f8e02ff */
[----:B------:R-:W-:Y:S02]  /*29b0*/  UISETP.GE.AND UP0, UPT, UR4, UR7, UPT ;  /* 0x000000070400728c */ /* 0x000fe4000bf06270 */
[----:B------:R-:W-:Y:S02]  /*29c0*/  UIMAD.WIDE.U32 UR12, UR4, UR8, URZ ;  /* 0x00000008040c72a5 */ /* 0x000fe4000f8e00ff */
[----:B------:R-:W-:-:S02]  /*29d0*/  UISETP.GE.OR UP0, UPT, UR5, UR10, UP0 ;  /* 0x0000000a0500728c */ /* 0x000fc40008706670 */
        /* <DEDUP_REMOVED lines=19> */
.L_x_44:
[----:B------:R-:W2:Y:S02]  /*2b10*/  LDCU UR4, c[0x0][0xb30] ;  /* 0x00016600ff0477ac */ /* 0x000ea40008000800 */
[----:B--2---:R-:W-:-:S09]  /*2b20*/  UISETP.NE.AND UP0, UPT, UR4, 0x1, UPT ;  /* 0x000000010400788c */ /* 0x004fd2000bf05270 */
[----:B------:R-:W-:Y:S05]  /*2b30*/  BRA.U UP0, `(.L_x_45) ;  /* 0x0000000100447547 */ /* 0x000fea000b800000 */
[----:B------:R-:W2:Y:S01]  /*2b40*/  LDCU.128 UR8, c[0x0][0xb10] ;  /* 0x00016200ff0877ac */ /* 0x000ea20008000c00 */
[----:B------:R-:W4:Y:S01]  /*2b50*/  LDCU UR12, c[0x0][0xb0c] ;  /* 0x00016180ff0c77ac */ /* 0x000f220008000800 */
[----:B------:R-:W1:Y:S01]  /*2b60*/  LDCU UR13, c[0x0][0xb20] ;  /* 0x00016400ff0d77ac */ /* 0x000e620008000800 */
[----:B--2---:R-:W-:Y:S02]  /*2b70*/  UIMAD.WIDE.U32 UR6, UR53, UR8, URZ ;  /* 0x00000008350672a5 */ /* 0x004fe4000f8e00ff */
[----:B------:R-:W-:Y:S02]  /*2b80*/  UIMAD.WIDE.U32 UR4, UR45, UR11, URZ ;  /* 0x0000000b2d0472a5 */ /* 0x000fe4000f8e00ff */
[----:B----4-:R-:W-:Y:S02]  /*2b90*/  UISETP.NE.AND UP2, UPT, UR12, 0x1, UPT ;  /* 0x000000010c00788c */ /* 0x010fe4000bf45270 */
[----:B------:R-:W-:Y:S01]  /*2ba0*/  UISETP.NE.AND UP0, UPT, UR10, 0x1, UPT ;  /* 0x000000010a00788c */ /* 0x000fe2000bf05270 */
[----:B------:R-:W-:-:S02]  /*2bb0*/  UMOV UR6, UR7 ;  /* 0x0000000700067c82 */ /* 0x000fc40008000000 */
[----:B------:R-:W-:Y:S01]  /*2bc0*/  UMOV UR4, UR5 ;  /* 0x0000000500047c82 */ /* 0x000fe20008000000 */
[----:B------:R-:W-:Y:S02]  /*2bd0*/  USHF.R.U32.HI UR6, URZ, UR9, UR6 ;  /* 0x00000009ff067299 */ /* 0x000fe40008011606 */
[----:B-1----:R-:W-:Y:S02]  /*2be0*/  USHF.R.U32.HI UR4, URZ, UR13, UR4 ;  /* 0x0000000dff047299 */ /* 0x002fe40008011604 */
[----:B------:R-:W-:Y:S02]  /*2bf0*/  USEL UR5, UR53, UR6, !UP2 ;  /* 0x0000000635057287 */ /* 0x000fe4000d000000 */
[----:B------:R-:W-:-:S04]  /*2c00*/  USEL UR4, UR45, UR4, !UP0 ;  /* 0x000000042d047287 */ /* 0x000fc8000c000000 */
[----:B------:R-:W-:Y:S02]  /*2c10*/  UIADD3 UR6, UPT, UPT, UR5, -UR4, URZ ;  /* 0x8000000405067290 */ /* 0x000fe4000fffe0ff */
[----:B------:R-:W-:Y:S02]  /*2c20*/  UIADD3 UR4, UPT, UPT, -UR5, UR4, URZ ;  /* 0x0000000405047290 */ /* 0x000fe4000fffe1ff */
[----:B------:R-:W-:Y:S02]  /*2c30*/  UIMAD UR45, UR6, UR10, UR45 ;  /* 0x0000000a062d72a4 */ /* 0x000fe4000f8e022d */
[----:B------:R-:W-:-:S12]  /*2c40*/  UIMAD UR53, UR4, UR12, UR53 ;  /* 0x0000000c043572a4 */ /* 0x000fd8000f8e0235 */
.L_x_45:
[----:B------:R-:W-:Y:S01]  /*2c50*/  VIADD R11, R11, 0x1 ;  /* 0x000000010b0b7836 */ /* 0x000fe20000000000 */
[----:B------:R-:W-:Y:S02]  /*2c60*/  R2UR UR5, R59 ;  /* 0x000000003b0572ca */ /* 0x000fe400000e0000 */
[----:B------:R-:W-:Y:S02]  /*2c70*/  R2UR UR4, R58 ;  /* 0x000000003a0472ca */ /* 0x000fe400000e0000 */
[C---:B------:R-:W-:Y:S02]  /*2c80*/  ISETP.NE.AND P0, PT, R11.reuse, 0x2, PT ;  /* 0x000000020b00780c */ /* 0x040fe40003f05270 */
[----:B------:R-:W-:Y:S02]  /*2c90*/  PLOP3.LUT P2, PT, PT, PT, PT, 0x80, 0x8 ;  /* 0x000000000008781c */ /* 0x000fe40003f4f070 */
[----:B------:R-:W-:Y:S02]  /*2ca0*/  SEL R3, RZ, 0x1, P0 ;  /* 0x00000001ff037807 */ /* 0x000fe40000000000 */
[----:B------:R-:W-:-:S02]  /*2cb0*/  SEL R11, R11, RZ, P0 ;  /* 0x000000ff0b0b7207 */ /* 0x000fc40000000000 */
[----:B------:R-:W-:Y:S01]  /*2cc0*/  LOP3.LUT R10, R10, R3, RZ, 0x3c, !PT ;  /* 0x000000030a0a7212 */ /* 0x000fe200078e3cff */
[----:B------:R-:W-:Y:S02]  /*2cd0*/  UIADD3 UR16, UPT, UPT, UR53, UR5, URZ ;  /* 0x0000000535107290 */ /* 0x000fe4000fffe0ff */
[----:B------:R-:W-:Y:S01]  /*2ce0*/  UIADD3 UR20, UPT, UPT, UR45, UR4, URZ ;  /* 0x000000042d147290 */ /* 0x000fe2000fffe0ff */
[----:B------:R-:W-:Y:S11]  /*2cf0*/  BRA.U UP1, `(.L_x_46) ;  /* 0xffffffed010c7547 */ /* 0x000ff6000b83ffff */
[----:B------:R-:W-:Y:S01]  /*2d00*/  UIADD3 UR21, UPT, UPT, UR21, 0x10, URZ ;  /* 0x0000001015157890 */ /* 0x000fe2000fffe0ff */
[----:B------:R-:W-:-:S03]  /*2d10*/  SHF.L.U32 R3, R12, 0x1f, RZ ;  /* 0x0000001f0c037819 */ /* 0x000fc600000006ff */
[----:B------:R-:W-:-:S09]  /*2d20*/  ULEA UR4, UR23, UR21, 0x3 ;  /* 0x0000001517047291 */ /* 0x000fd2000f8e18ff */
[----:B------:R-:W2:Y:S02]  /*2d30*/  SYNCS.PHASECHK.TRANS64.TRYWAIT P0, [UR4], R3 ;  /* 0x00000003ff0075a7 */ /* 0x000ea40008001104 */
[----:B--2---:R-:W-:Y:S05]  /*2d40*/  @!P0 BRA `(.L_x_47) ;  /* 0x0000006400648947 */ /* 0x004fea0003800000 */
.L_x_145:
[----:B------:R-:W-:-:S04]  /*2d50*/  UIADD3 UR4, UPT, UPT, UR23, 0x1, URZ ;  /* 0x0000000117047890 */ /* 0x000fc8000fffe0ff */
[----:B------:R-:W-:-:S04]  /*2d60*/  UISETP.NE.AND UP0, UPT, UR4, 0x2, UPT ;  /* 0x000000020400788c */ /* 0x000fc8000bf05270 */
[----:B------:R-:W-:Y:S02]  /*2d70*/  USEL UR5, URZ, 0x1, UP0 ;  /* 0x00000001ff057887 */ /* 0x000fe40008000000 */
[----:B------:R-:W-:-:S04]  /*2d80*/  USEL UR4, UR4, URZ, UP0 ;  /* 0x000000ff04047287 */ /* 0x000fc80008000000 */
[----:B------:R-:W-:Y:S01]  /*2d90*/  ULEA UR4, UR4, UR21, 0x3 ;  /* 0x0000001504047291 */ /* 0x000fe2000f8e18ff */
[----:B-1----:R-:W-:-:S04]  /*2da0*/  LOP3.LUT R3, R12, UR5, RZ, 0x3c, !PT ;  /* 0x000000050c037c12 */ /* 0x002fc8000f8e3cff */
[----:B------:R-:W-:Y:S01]  /*2db0*/  SHF.L.U32 R3, R3, 0x1f, RZ ;  /* 0x0000001f03037819 */ /* 0x000fe200000006ff */
[----:B------:R-:W-:-:S07]  /*2dc0*/  IMAD.U32 R0, RZ, RZ, UR4 ;  /* 0x00000004ff007e24 */ /* 0x000fce000f8e00ff */
.L_x_48:
[----:B-1----:R1:W2:Y:S02]  /*2dd0*/  SYNCS.PHASECHK.TRANS64.TRYWAIT P0, [R0+URZ], R3 ;  /* 0x00000003000075a7 */ /* 0x0022a400080011ff */
[----:B--2---:R-:W-:Y:S05]  /*2de0*/  @!P0 NANOSLEEP.SYNCS 0x989680 ;  /* 0x009896800000895d */ /* 0x004fea0003900000 */
[----:B------:R-:W2:Y:S02]  /*2df0*/  @!P0 SYNCS.PHASECHK.TRANS64 P0, [R0+URZ], R3 ;  /* 0x00000003000085a7 */ /* 0x000ea400080010ff */
[----:B--2---:R-:W-:Y:S05]  /*2e00*/  @P0 EXIT ;  /* 0x000000000000094d */ /* 0x004fea0003800000 */
[----:B------:R-:W-:Y:S05]  /*2e10*/  BRA `(.L_x_48) ;  /* 0xfffffffc00ec7947 */ /* 0x000fea000383ffff */
.L_x_22:
[----:B------:R-:W-:-:S04]  /*2e20*/  UISETP.NE.AND UP0, UPT, UR54, URZ, UPT ;  /* 0x000000ff3600728c */ /* 0x000fc8000bf05270 */
[----:B------:R-:W-:-:S09]  /*2e30*/  UISETP.NE.OR UP0, UPT, UR17, 0x1, UP0 ;  /* 0x000000011100788c */ /* 0x000fd20008705670 */
[----:B------:R-:W-:Y:S05]  /*2e40*/  BRA.U UP0, `(.L_x_49) ;  /* 0x0000000500487547 */ /* 0x000fea000b800000 */
[----:B------:R-:W-:Y:S01]  /*2e50*/  ISETP.GE.U32.AND P2, PT, R0, 0x8, PT ;  /* 0x000000080000780c */ /* 0x000fe20003f46070 */
[----:B------:R-:W-:Y:S01]  /*2e60*/  IMAD.MOV.U32 R12, RZ, RZ, 0x1 ;  /* 0x00000001ff0c7424 */ /* 0x000fe200078e00ff */
[----:B------:R-:W-:Y:S02]  /*2e70*/  CS2R R10, SRZ ;  /* 0x00000000000a7805 */ /* 0x000fe4000001ff00 */
[----:B------:R-:W-:Y:S01]  /*2e80*/  CS2R R8, SRZ ;  /* 0x0000000000087805 */ /* 0x000fe2000001ff00 */
[----:B------:R-:W-:Y:S01]  /*2e90*/  UMOV UR6, 0x400 ;  /* 0x0000040000067882 */ /* 0x000fe20000000000 */
[----:B------:R-:W-:Y:S01]  /*2ea0*/  UMOV UR5, URZ ;  /* 0x000000ff00057c82 */ /* 0x000fe20008000000 */
[----:B------:R-:W-:-:S12]  /*2eb0*/  ULEA UR6, UR54, UR6, 0x18 ;  /* 0x0000000636067291 */ /* 0x000fd8000f8ec0ff */
.L_x_53:
[----:B------:R-:W-:Y:S02]  /*2ec0*/  LEA R2, R8, UR6, 0x3 ;  /* 0x0000000608027c11 */ /* 0x000fe4000f8e18ff */
[----:B------:R-:W-:-:S03]  /*2ed0*/  SHF.L.U32 R5, R9, 0x1f, RZ ;  /* 0x0000001f09057819 */ /* 0x000fc600000006ff */
[----:B------:R-:W-:Y:S01]  /*2ee0*/  VIADD R4, R2, 0xe0 ;  /* 0x000000e002047836 */ /* 0x000fe20000000000 */
[----:B------:R-:W1:Y:S02]  /*2ef0*/  SYNCS.PHASECHK.TRANS64.TRYWAIT P0, [R2+URZ+0xd0], R5 ;  /* 0x0000d005020075a7 */ /* 0x000e6400080011ff */
[----:B-1----:R-:W-:Y:S05]  /*2f00*/  @!P0 BRA `(.L_x_50) ;  /* 0x00000064000c8947 */ /* 0x002fea0003800000 */
.L_x_146:
[----:B------:R-:W-:Y:S01]  /*2f10*/  ULEA UR4, UR5, UR6, 0x3 ;  /* 0x0000000605047291 */ /* 0x000fe2000f8e18ff */
[----:B------:R-:W-:Y:S02]  /*2f20*/  PRMT R4, RZ, 0x654, R4 ;  /* 0x00000654ff047816 */ /* 0x000fe40000000004 */
[----:B-1----:R-:W-:Y:S01]  /*2f30*/  SHF.L.U32 R5, R12, 0x1f, RZ ;  /* 0x0000001f0c057819 */ /* 0x002fe200000006ff */
[----:B------:R-:W-:Y:S01]  /*2f40*/  UIADD3 UR7, UPT, UPT, UR4, 0x70, URZ ;  /* 0x0000007004077890 */ /* 0x000fe2000fffe0ff */
[----:B------:R1:W-:Y:S05]  /*2f50*/  SYNCS.ARRIVE.TRANS64.RED.A1T0 RZ, [R4+URZ], RZ ;  /* 0x000000ff04ff79a7 */ /* 0x0003ea00081004ff */
[----:B------:R-:W-:Y:S01]  /*2f60*/  IMAD.U32 R7, RZ, RZ, UR7 ;  /* 0x00000007ff077e24 */ /* 0x000fe2000f8e00ff */
[----:B------:R-:W2:Y:S04]  /*2f70*/  SYNCS.PHASECHK.TRANS64.TRYWAIT P0, [UR4+0x80], R5 ;  /* 0x00008005ff0075a7 */ /* 0x000ea80008001104 */
[----:B------:R-:W-:Y:S01]  /*2f80*/  PRMT R6, R0, 0x654, R7 ;  /* 0x0000065400067816 */ /* 0x000fe20000000007 */
[----:B-1----:R-:W-:Y:S01]  /*2f90*/  @!P2 IMAD.MOV.U32 R4, RZ, RZ, 0x10 ;  /* 0x00000010ff04a424 */ /* 0x002fe200078e00ff */
[----:B--2---:R-:W-:Y:S06]  /*2fa0*/  @!P0 BRA `(.L_x_51) ;  /* 0x0000006000f88947 */ /* 0x004fec0003800000 */
.L_x_148:
[----:B------:R-:W-:Y:S01]  /*2fb0*/  ULEA UR8, UR5, UR6, 0x4 ;  /* 0x0000000605087291 */ /* 0x000fe2000f8e20ff */
[----:B------:R-:W-:Y:S01]  /*2fc0*/  SEL R3, R6, R3, !P2 ;  /* 0x0000000306037207 */ /* 0x000fe20005000000 */
[----:B------:R-:W-:Y:S01]  /*2fd0*/  UIADD3 UR9, UPT, UPT, UR4, 0x70, URZ ;  /* 0x0000007004097890 */ /* 0x000fe2000fffe0ff */
[----:B-1----:R-:W-:Y:S01]  /*2fe0*/  LEA R2, R11, UR6, 0x3 ;  /* 0x000000060b027c11 */ /* 0x002fe2000f8e18ff */
[----:B------:R-:W-:Y:S01]  /*2ff0*/  UIADD3 UR8, UPT, UPT, UR8, 0x100, URZ ;  /* 0x0000010008087890 */ /* 0x000fe2000fffe0ff */
[----:B------:R-:W-:Y:S01]  /*3000*/  SHF.L.U32 R5, R10, 0x1f, RZ ;  /* 0x0000001f0a057819 */ /* 0x000fe200000006ff */
[----:B------:R1:W-:Y:S01]  /*3010*/  @!P2 SYNCS.ARRIVE.TRANS64.RED RZ, [R3+URZ], R4 ;  /* 0x0000000403ffa9a7 */ /* 0x0003e200080004ff */
[----:B------:R-:W-:Y:S01]  /*3020*/  UIADD3 UR4, UPT, UPT, UR5, 0x1, URZ ;  /* 0x0000000105047890 */ /* 0x000fe2000fffe0ff */
[----:B------:R-:W-:-:S03]  /*3030*/  VIADD R8, R8, 0x1 ;  /* 0x0000000108087836 */ /* 0x000fc60000000000 */
[----:B------:R-:W-:Y:S02]  /*3040*/  UISETP.NE.AND UP0, UPT, UR4, 0x2, UPT ;  /* 0x000000020400788c */ /* 0x000fe4000bf05270 */
[----:B------:R-:W-:Y:S06]  /*3050*/  UGETNEXTWORKID.BROADCAST [UR8], [UR9] ;  /* 0x00000000080073ca */ /* 0x000fec0008000100 */
[----:B------:R-:W-:Y:S01]  /*3060*/  USEL UR7, URZ, 0x1, UP0 ;  /* 0x00000001ff077887 */ /* 0x000fe20008000000 */
[----:B------:R-:W-:Y:S01]  /*3070*/  ISETP.NE.AND P0, PT, R8, 0x2, PT ;  /* 0x000000020800780c */ /* 0x000fe20003f05270 */
[----:B------:R-:W-:Y:S01]  /*3080*/  USEL UR5, UR4, URZ, UP0 ;  /* 0x000000ff04057287 */ /* 0x000fe20008000000 */
[----:B------:R-:W2:Y:S03]  /*3090*/  SYNCS.PHASECHK.TRANS64.TRYWAIT P1, [R2+URZ+0x70], R5 ;  /* 0x00007005020075a7 */ /* 0x000ea600080211ff */
[----:B------:R-:W-:Y:S01]  /*30a0*/  LOP3.LUT R12, R12, UR7, RZ, 0x3c, !PT ;  /* 0x000000070c0c7c12 */ /* 0x000fe2000f8e3cff */
[----:B-12---:R-:W-:Y:S07]  /*30b0*/  @!P1 BRA `(.L_x_52) ;  /* 0x0000006000cc9947 */ /* 0x006fee0003800000 */
.L_x_149:
[C---:B------:R-:W-:Y:S01]  /*30c0*/  LEA R4, R11.reuse, UR6, 0x4 ;  /* 0x000000060b047c11 */ /* 0x040fe2000f8e20ff */
[----:B-1----:R-:W-:Y:S01]  /*30d0*/  VIADD R2, R2, 0x80 ;  /* 0x0000008002027836 */ /* 0x002fe20000000000 */
[----:B------:R-:W-:Y:S01]  /*30e0*/  SEL R8, R8, RZ, P0 ;  /* 0x000000ff08087207 */ /* 0x000fe20000000000 */
[----:B------:R-:W-:-:S03]  /*30f0*/  VIADD R11, R11, 0x1 ;  /* 0x000000010b0b7836 */ /* 0x000fc60000000000 */
[----:B------:R-:W1:Y:S01]  /*3100*/  LDS.128 R4, [R4+0x100] ;  /* 0x0001000004047984 */ /* 0x000e620000000c00 */
[----:B------:R-:W-:Y:S02]  /*3110*/  PRMT R2, RZ, 0x654, R2 ;  /* 0x00000654ff027816 */ /* 0x000fe40000000002 */
[C---:B------:R-:W-:Y:S01]  /*3120*/  ISETP.NE.AND P1, PT, R11.reuse, 0x2, PT ;  /* 0x000000020b00780c */ /* 0x040fe20003f25270 */
[----:B------:R-:W-:Y:S01]  /*3130*/  @!PT LDS RZ, [RZ] ;  /* 0x00000000fffff984 */ /* 0x000fe20000000800 */
[----:B------:R-:W-:Y:S01]  /*3140*/  @!PT LDS RZ, [RZ] ;  /* 0x00000000fffff984 */ /* 0x000fe20000000800 */
[----:B------:R-:W-:Y:S01]  /*3150*/  @!PT LDS RZ, [RZ] ;  /* 0x00000000fffff984 */ /* 0x000fe20000000800 */
[----:B------:R-:W-:Y:S01]  /*3160*/  @!PT LDS RZ, [RZ] ;  /* 0x00000000fffff984 */ /* 0x000fe20000000800 */
[----:B------:R2:W-:Y:S06]  /*3170*/  MEMBAR.ALL.CTA ;  /* 0x0000000000007992 */ /* 0x0005ec0000008000 */
[----:B--2---:R-:W2:Y:S01]  /*3180*/  FENCE.VIEW.ASYNC.S ;  /* 0x00000000000073c6 */ /* 0x004ea20000000000 */
[----:B------:R-:W-:Y:S01]  /*3190*/  SEL R11, R11, RZ, P1 ;  /* 0x000000ff0b0b7207 */ /* 0x000fe20000800000 */
[----:B--2---:R2:W-:Y:S01]  /*31a0*/  SYNCS.ARRIVE.TRANS64.RED.A1T0 RZ, [R2+URZ], RZ ;  /* 0x000000ff02ff79a7 */ /* 0x0045e200081004ff */
[----:B-1----:R-:W-:-:S02]  /*31b0*/  LOP3.LUT P3, RZ, R6, 0x1, RZ, 0xc0, !PT ;  /* 0x0000000106ff7812 */ /* 0x002fc4000786c0ff */
[----:B------:R-:W-:-:S04]  /*31c0*/  SEL R5, RZ, 0x1, P1 ;  /* 0x00000001ff057807 */ /* 0x000fc80000800000 */
[----:B------:R-:W-:Y:S02]  /*31d0*/  LOP3.LUT R10, R10, R5, RZ, 0x3c, !PT ;  /* 0x000000050a0a7212 */ /* 0x000fe400078e3cff */
[----:B--2---:R-:W-:-:S04]  /*31e0*/  SEL R2, RZ, 0x1, P0 ;  /* 0x00000001ff027807 */ /* 0x004fc80000000000 */
[----:B------:R-:W-:Y:S01]  /*31f0*/  LOP3.LUT R9, R9, R2, RZ, 0x3c, !PT ;  /* 0x0000000209097212 */ /* 0x000fe200078e3cff */
[----:B------:R-:W-:Y:S06]  /*3200*/  @P3 BRA `(.L_x_53) ;  /* 0xfffffffc002c3947 */ /* 0x000fec000383ffff */
[----:B------:R-:W-:Y:S01]  /*3210*/  ULEA UR4, UR5, UR6, 0x3 ;  /* 0x0000000605047291 */ /* 0x000fe2000f8e18ff */
[----:B------:R-:W-:-:S08]  /*3220*/  SHF.L.U32 R3, R12, 0x1f, RZ ;  /* 0x0000001f0c037819 */ /* 0x000fd000000006ff */
[----:B------:R-:W1:Y:S02]  /*3230*/  SYNCS.PHASECHK.TRANS64 P0, [UR4+0x80], R3 ;  /* 0x00008003ff0075a7 */ /* 0x000e640008001004 */
[----:B-1----:R-:W-:Y:S05]  /*3240*/  @P0 BRA `(.L_x_54) ;  /* 0x0000000000080947 */ /* 0x002fea0003800000 */
[----:B------:R-:W1:Y:S02]  /*3250*/  SYNCS.PHASECHK.TRANS64.TRYWAIT P0, [UR4+0x80], R3 ;  /* 0x00008003ff0075a7 */ /* 0x000e640008001104 */
[----:B-1----:R-:W-:Y:S05]  /*3260*/  @!P0 BRA `(.L_x_55) ;  /* 0x0000006000748947 */ /* 0x002fea0003800000 */
.L_x_54:
[----:B------:R-:W-:-:S04]  /*3270*/  UIADD3 UR7, UPT, UPT, UR5, 0x1, URZ ;  /* 0x0000000105077890 */ /* 0x000fc8000fffe0ff */
[----:B------:R-:W-:-:S04]  /*3280*/  UISETP.NE.AND UP0, UPT, UR7, 0x2, UPT ;  /* 0x000000020700788c */ /* 0x000fc8000bf05270 */
[----:B------:R-:W-:Y:S02]  /*3290*/  USEL UR8, URZ, 0x1, UP0 ;  /* 0x00000001ff087887 */ /* 0x000fe40008000000 */
[----:B------:R-:W-:-:S04]  /*32a0*/  USEL UR7, UR7, URZ, UP0 ;  /* 0x000000ff07077287 */ /* 0x000fc80008000000 */
[----:B------:R-:W-:Y:S01]  /*32b0*/  ULEA UR7, UR7, UR6, 0x3 ;  /* 0x0000000607077291 */ /* 0x000fe2000f8e18ff */
[----:B-1----:R-:W-:-:S04]  /*32c0*/  LOP3.LUT R3, R12, UR8, RZ, 0x3c, !PT ;  /* 0x000000080c037c12 */ /* 0x002fc8000f8e3cff */
[----:B------:R-:W-:-:S04]  /*32d0*/  SHF.L.U32 R0, R3, 0x1f, RZ ;  /* 0x0000001f03007819 */ /* 0x000fc800000006ff */
[----:B------:R-:W1:Y:S02]  /*32e0*/  SYNCS.PHASECHK.TRANS64 P0, [UR7+0x80], R0 ;  /* 0x00008000ff0075a7 */ /* 0x000e640008001007 */
[----:B-1----:R-:W-:Y:S05]  /*32f0*/  @P0 EXIT ;  /* 0x000000000000094d */ /* 0x002fea0003800000 */
[----:B------:R-:W-:Y:S02]  /*3300*/  SHF.L.U32 R3, R3, 0x1f, RZ ;  /* 0x0000001f03037819 */ /* 0x000fe400000006ff */
[----:B------:R-:W-:-:S07]  /*3310*/  MOV R0, UR7 ;  /* 0x0000000700007c02 */ /* 0x000fce0008000f00 */
.L_x_56:
[----:B-1----:R1:W2:Y:S02]  /*3320*/  SYNCS.PHASECHK.TRANS64.TRYWAIT P0, [R0+URZ+0x80], R3 ;  /* 0x00008003000075a7 */ /* 0x0022a400080011ff */
[----:B--2---:R-:W-:Y:S05]  /*3330*/  @!P0 NANOSLEEP.SYNCS 0x989680 ;  /* 0x009896800000895d */ /* 0x004fea0003900000 */
[----:B------:R-:W2:Y:S02]  /*3340*/  @!P0 SYNCS.PHASECHK.TRANS64 P0, [R0+URZ+0x80], R3 ;  /* 0x00008003000085a7 */ /* 0x000ea400080010ff */
[----:B--2---:R-:W-:Y:S05]  /*3350*/  @P0 EXIT ;  /* 0x000000000000094d */ /* 0x004fea0003800000 */
[----:B------:R-:W-:Y:S05]  /*3360*/  BRA `(.L_x_56) ;  /* 0xfffffffc00ec7947 */ /* 0x000fea000383ffff */
.L_x_49:
[----:B------:R-:W-:Y:S05]  /*3370*/  BRA.U UP4, `(.L_x_57) ;  /* 0x0000001104ec7547 */ /* 0x000fea000b800000 */
[----:B------:R-:W-:Y:S01]  /*3380*/  UMOV UR4, 0x40 ;  /* 0x0000004000047882 */ /* 0x000fe20000000000 */
[----:B------:R-:W-:Y:S01]  /*3390*/  NOP ;  /* 0x0000000000007918 */ /* 0x000fe20000000000 */
[----:B------:R-:W-:Y:S01]  /*33a0*/  ULEA UR5, UR54, UR4, 0x18 ;  /* 0x0000000436057291 */ /* 0x000fe2000f8ec0ff */
[----:B------:R-:W-:Y:S02]  /*33b0*/  UMOV UR6, 0x400 ;  /* 0x0000040000067882 */ /* 0x000fe40000000000 */
[----:B------:R-:W-:-:S06]  /*33c0*/  ULEA UR6, UR54, UR6, 0x18 ;  /* 0x0000000636067291 */ /* 0x000fcc000f8ec0ff */
[----:B------:R-:W1:Y:S02]  /*33d0*/  LDS.U8 R0, [UR5+0x1c] ;  /* 0x00001c05ff007984 */ /* 0x000e640008000000 */
[----:B-1----:R-:W-:-:S13]  /*33e0*/  ISETP.NE.AND P0, PT, R0, RZ, PT ;  /* 0x000000ff0000720c */ /* 0x002fda0003f05270 */
[----:B------:R-:W-:Y:S05]  /*33f0*/  @P0 BRA `(.L_x_58) ;  /* 0x0000000000580947 */ /* 0x000fea0003800000 */
[----:B------:R-:W-:-:S13]  /*3400*/  ELECT P0, URZ, PT ;  /* 0x0000000000ff782f */ /* 0x000fda0003800000 */
[----:B------:R-:W-:Y:S05]  /*3410*/  @!P0 BRA `(.L_x_59) ;  /* 0x0000000000608947 */ /* 0x000fea0003800000 */
[----:B------:R-:W-:Y:S01]  /*3420*/  UMOV UR4, 0x10 ;  /* 0x0000001000047882 */ /* 0x000fe20000000000 */
[----:B------:R-:W-:Y:S01]  /*3430*/  HFMA2 R0, -RZ, RZ, 0, 5.9604644775390625e-08 ;  /* 0x00000001ff007431 */ /* 0x000fe200000001ff */
[----:B------:R-:W-:-:S03]  /*3440*/  MOV R3, 0xffff ;  /* 0x0000ffff00037802 */ /* 0x000fc60000000f00 */
[----:B------:R-:W-:Y:S04]  /*3450*/  DEPBAR.LE SB1, 0x36 ;  /* 0x00009d800000791a */ /* 0x000fe80000000000 */
[----:B------:R-:W1:Y:S02]  /*3460*/  UTCATOMSWS.FIND_AND_SET.ALIGN UP0, UR4, UR4 ;  /* 0x00000004000475e3 */ /* 0x000e640008000800 */
[----:B-1----:R-:W-:Y:S01]  /*3470*/  MOV R4, UR4 ;  /* 0x0000000400047c02 */ /* 0x002fe20008000f00 */
[----:B------:R-:W-:Y:S06]  /*3480*/  BRA.U UP0, `(.L_x_60) ;  /* 0x0000000100187547 */ /* 0x000fec000b800000 */
.L_x_61:
[----:B------:R-:W-:Y:S05]  /*3490*/  NANOSLEEP 0x64 ;  /* 0x000000640000795d */ /* 0x000fea0003800000 */
[----:B------:R-:W-:-:S05]  /*34a0*/  UMOV UR4, 0x10 ;  /* 0x0000001000047882 */ /* 0x000fca0000000000 */
[----:B------:R-:W-:Y:S04]  /*34b0*/  DEPBAR.LE SB1, 0x36 ;  /* 0x00009d800000791a */ /* 0x000fe80000000000 */
[----:B------:R-:W1:Y:S02]  /*34c0*/  UTCATOMSWS.FIND_AND_SET.ALIGN UP0, UR4, UR4 ;  /* 0x00000004000475e3 */ /* 0x000e640008000800 */
[----:B-1----:R-:W-:Y:S01]  /*34d0*/  MOV R4, UR4 ;  /* 0x0000000400047c02 */ /* 0x002fe20008000f00 */
[----:B------:R-:W-:Y:S05]  /*34e0*/  BRA.U !UP0, `(.L_x_61) ;  /* 0xfffffffd08e87547 */ /* 0x000fea000b83ffff */
.L_x_60:
[-C--:B------:R-:W-:Y:S02]  /*34f0*/  SHF.L.U32 R3, R3, R4.reuse, RZ ;  /* 0x0000000403037219 */ /* 0x080fe400000006ff */
[----:B------:R-:W-:Y:S01]  /*3500*/  SHF.L.U32 R0, R0, R4, RZ ;  /* 0x0000000400007219 */ /* 0x000fe200000006ff */
[----:B------:R-:W-:Y:S02]  /*3510*/  IMAD.SHL.U32 R4, R4, 0x20, RZ ;  /* 0x0000002004047824 */ /* 0x000fe400078e00ff */
[----:B------:R1:W-:Y:S04]  /*3520*/  ATOMS.OR RZ, [UR5+0x14], R3 ;  /* 0x00001403ffff798c */ /* 0x0003e8000b000005 */
[----:B------:R1:W-:Y:S04]  /*3530*/  ATOMS.OR RZ, [UR5+0x18], R0 ;  /* 0x00001800ffff798c */ /* 0x0003e8000b000005 */
[----:B------:R1:W-:Y:S01]  /*3540*/  STS [UR6+0x120], R4 ;  /* 0x00012004ff007988 */ /* 0x0003e20008000806 */
[----:B------:R-:W-:Y:S05]  /*3550*/  BRA `(.L_x_59) ;  /* 0x0000000000107947 */ /* 0x000fea0003800000 */
.L_x_58:
[----:B------:R-:W-:Y:S02]  /*3560*/  MOV R0, 0xffffffff ;  /* 0xffffffff00007802 */ /* 0x000fe40000000f00 */
[----:B------:R-:W-:-:S03]  /*3570*/  MOV R4, 0x35a0 ;  /* 0x000035a000047802 */ /* 0x000fc60000000f00 */
[----:B------:R1:W-:Y:S04]  /*3580*/  STS [UR6+0x120], R0 ;  /* 0x00012000ff007988 */ /* 0x0003e80008000806 */
[----:B-1---5:R-:W-:Y:S05]  /*3590*/  CALL.REL.NOINC `($__internal_1_$__cuda_sm10x_tcgen05_guardrail_trap_phase_invalid_during_alloc) ;  /* 0x0000006400c47944 */ /* 0x022fea0003c00000 */
.L_x_59:
[----:B------:R-:W-:Y:S05]  /*35a0*/  WARPSYNC.ALL ;  /* 0x0000000000007948 */ /* 0x000fea0003800000 */
[----:B------:R-:W2:Y:S01]  /*35b0*/  S2UR UR4, SR_CgaCtaId ;  /* 0x00000000000479c3 */ /* 0x000ea20000008800 */
[----:B------:R-:W-:Y:S01]  /*35c0*/  UMOV UR70, 0x400 ;  /* 0x0000040000467882 */ /* 0x000fe20000000000 */
[----:B------:R-:W-:-:S06]  /*35d0*/  NOP ;  /* 0x0000000000007918 */ /* 0x000fcc0000000000 */
[----:B------:R-:W-:Y:S06]  /*35e0*/  BAR.ARV 0x6, 0xa0 ;  /* 0x0182800000007b1d */ /* 0x000fec0000002000 */
[----:B------:R-:W3:Y:S01]  /*35f0*/  LDCU UR7, c[0x0][0x38c] ;  /* 0x00007180ff0777ac */ /* 0x000ee20008000800 */
[----:B------:R-:W-:Y:S01]  /*3600*/  LOP3.LUT R2, R2, 0xffff, RZ, 0xc0, !PT ;  /* 0x0000ffff02027812 */ /* 0x000fe200078ec0ff */
[----:B------:R-:W-:Y:S01]  /*3610*/  HFMA2 R11, -RZ, RZ, 0, 5.9604644775390625e-08 ;  /* 0x00000001ff0b7431 */ /* 0x000fe200000001ff */
[----:B------:R-:W-:Y:S01]  /*3620*/  MOV R10, RZ ;  /* 0x000000ff000a7202 */ /* 0x000fe20000000f00 */
[----:B------:R-:W4:Y:S01]  /*3630*/  LDCU UR8, c[0x0][0x38c] ;  /* 0x00007180ff0877ac */ /* 0x000f220008000800 */
[----:B------:R-:W-:-:S02]  /*3640*/  R2UR UR72, R2 ;  /* 0x00000000024872ca */ /* 0x000fc400000e0000 */
[----:B------:R-:W-:Y:S01]  /*3650*/  CS2R R8, SRZ ;  /* 0x0000000000087805 */ /* 0x000fe2000001ff00 */
[----:B------:R-:W-:Y:S01]  /*3660*/  UMOV UR75, URZ ;  /* 0x000000ff004b7c82 */ /* 0x000fe20008000000 */
[----:B------:R-:W-:Y:S01]  /*3670*/  UMOV UR9, URZ ;  /* 0x000000ff00097c82 */ /* 0x000fe20008000000 */
[----:B--2---:R-:W-:Y:S01]  /*3680*/  ULEA UR70, UR4, UR70, 0x18 ;  /* 0x0000004604467291 */ /* 0x004fe2000f8ec0ff */
[----:B------:R-:W-:Y:S01]  /*3690*/  UMOV UR76, 0x0 ;  /* 0x00000000004c7882 */ /* 0x000fe20000000000 */
[----:B------:R-:W-:Y:S02]  /*36a0*/  UMOV UR77, 0x8100910 ;  /* 0x08100910004d7882 */ /* 0x000fe40000000000 */
[----:B------:R-:W-:Y:S02]  /*36b0*/  UIADD3 UR6, UPT, UPT, UR70, 0x8400, URZ ;  /* 0x0000840046067890 */ /* 0x000fe4000fffe0ff */
[----:B------:R-:W-:Y:S02]  /*36c0*/  UIADD3 UR5, UPT, UPT, UR70, 0x28400, URZ ;  /* 0x0002840046057890 */ /* 0x000fe4000fffe0ff */
[----:B---3--:R-:W-:Y:S01]  /*36d0*/  UIADD3 UR7, UPT, UPT, UR7, 0x7f, URZ ;  /* 0x0000007f07077890 */ /* 0x008fe2000fffe0ff */
[----:B-1----:R-:W1:Y:S01]  /*36e0*/  LDS R0, [UR70+0x120] ;  /* 0x00012046ff007984 */ /* 0x002e620008000800 */
[----:B------:R-:W-:-:S02]  /*36f0*/  USHF.R.U32.HI UR6, URZ, 0x4, UR6 ;  /* 0x00000004ff067899 */ /* 0x000fc40008011606 */
[----:B------:R-:W-:Y:S02]  /*3700*/  USHF.R.S32.HI UR4, URZ, 0x1f, UR7 ;  /* 0x0000001fff047899 */ /* 0x000fe40008011407 */
[----:B------:R-:W-:Y:S02]  /*3710*/  USHF.R.U32.HI UR5, URZ, 0x4, UR5 ;  /* 0x00000004ff057899 */ /* 0x000fe40008011605 */
[----:B------:R-:W-:Y:S02]  /*3720*/  ULEA.HI UR4, UR4, UR7, URZ, 0x7 ;  /* 0x0000000704047291 */ /* 0x000fe4000f8f38ff */
[----:B------:R-:W-:Y:S02]  /*3730*/  ULOP3.LUT UR6, UR6, 0x3fff, URZ, 0xc0, !UPT ;  /* 0x00003fff06067892 */ /* 0x000fe4000f8ec0ff */
[----:B------:R-:W-:Y:S02]  /*3740*/  USHF.R.S32.HI UR10, URZ, 0x7, UR4 ;  /* 0x00000007ff0a7899 */ /* 0x000fe40008011404 */
[----:B------:R-:W-:-:S02]  /*3750*/  ULOP3.LUT UR5, UR5, 0x3fff, URZ, 0xc0, !UPT ;  /* 0x00003fff05057892 */ /* 0x000fc4000f8ec0ff */
[----:B------:R-:W-:Y:S02]  /*3760*/  UISETP.LT.AND UP0, UPT, UR10, 0x1, UPT ;  /* 0x000000010a00788c */ /* 0x000fe4000bf01270 */
[----:B------:R-:W-:Y:S01]  /*3770*/  IMAD.U32 R12, RZ, RZ, UR10 ;  /* 0x0000000aff0c7e24 */ /* 0x000fe2000f8e00ff */
[----:B------:R-:W-:Y:S02]  /*3780*/  ULOP3.LUT UR73, UR6, 0x10000, URZ, 0xfc, !UPT ;  /* 0x0001000006497892 */ /* 0x000fe4000f8efcff */
[----:B------:R-:W-:Y:S02]  /*3790*/  USEL UR4, UR10, 0x1, !UP0 ;  /* 0x000000010a047887 */ /* 0x000fe4000c000000 */
[----:B------:R-:W-:Y:S02]  /*37a0*/  ULOP3.LUT UR74, UR5, 0x10000, URZ, 0xfc, !UPT ;  /* 0x00010000054a7892 */ /* 0x000fe4000f8efcff */
[----:B------:R-:W-:Y:S02]  /*37b0*/  UIADD3 UR4, UPT, UPT, -UR4, URZ, URZ ;  /* 0x000000ff04047290 */ /* 0x000fe4000fffe1ff */
[----:B----4-:R-:W-:-:S04]  /*37c0*/  UISETP.GE.AND UP4, UPT, UR8, 0x1, UPT ;  /* 0x000000010800788c */ /* 0x010fc8000bf86270 */
[----:B------:R-:W-:Y:S01]  /*37d0*/  IMAD.U32 R14, RZ, RZ, UR4 ;  /* 0x00000004ff0e7e24 */ /* 0x000fe2000f8e00ff */
[----:B-1----:R-:W-:-:S13]  /*37e0*/  R2UR UR7, R0 ;  /* 0x00000000000772ca */ /* 0x002fda00000e0000 */
[----:B------:R-:W-:-:S07]  /*37f0*/  IMAD.U32 R15, RZ, RZ, UR7 ;  /* 0x00000007ff0f7e24 */ /* 0x000fce000f8e00ff */
.L_x_68:
[----:B------:R-:W-:Y:S02]  /*3800*/  LEA R0, R10, UR70, 0x3 ;  /* 0x000000460a007c11 */ /* 0x000fe4000f8e18ff */
[----:B------:R-:W-:Y:S02]  /*3810*/  SHF.L.U32 R5, R9, 0x1f, RZ ;  /* 0x0000001f09057819 */ /* 0x000fe400000006ff */
[----:B------:R-:W-:Y:S01]  /*3820*/  PLOP3.LUT P0, PT, PT, PT, UP4, 0x80, 0x8 ;  /* 0x000000000008781c */ /* 0x000fe20003f0f048 */
[----:B------:R-:W-:Y:S01]  /*3830*/  VIADD R3, R0, 0x80 ;  /* 0x0000008000037836 */ /* 0x000fe20000000000 */
[----:B-1----:R-:W1:Y:S02]  /*3840*/  SYNCS.PHASECHK.TRANS64.TRYWAIT P1, [R0+URZ+0x70], R5 ;  /* 0x00007005000075a7 */ /* 0x002e6400080211ff */
[----:B-1----:R-:W-:Y:S09]  /*3850*/  @!P1 BRA `(.L_x_62) ;  /* 0x0000005c00109947 */ /* 0x002ff20003800000 */
.L_x_151:
[----:B------:R-:W-:Y:S01]  /*3860*/  LEA R4, R10, UR70, 0x4 ;  /* 0x000000460a047c11 */ /* 0x000fe2000f8e20ff */
[----:B------:R-:W-:Y:S01]  /*3870*/  @UP4 ULEA UR4, UR9, UR70, 0x3 ;  /* 0x0000004609044291 */ /* 0x000fe2000f8e18ff */
[----:B------:R-:W-:Y:S01]  /*3880*/  PLOP3.LUT P2, PT, PT, PT, PT, 0x80, 0x8 ;  /* 0x000000000008781c */ /* 0x000fe20003f4f070 */
[----:B------:R-:W-:Y:S01]  /*3890*/  ULEA UR6, UR75, UR70, 0x3 ;  /* 0x000000464b067291 */ /* 0x000fe2000f8e18ff */
[----:B------:R-:W-:Y:S02]  /*38a0*/  PRMT R3, RZ, 0x654, R3 ;  /* 0x00000654ff037816 */ /* 0x000fe40000000003 */
[----:B-1----:R-:W1:Y:S01]  /*38b0*/  LDS.128 R4, [R4+0x100] ;  /* 0x0001000004047984 */ /* 0x002e620000000c00 */
[----:B------:R-:W-:Y:S02]  /*38c0*/  @P0 SHF.L.U32 R2, R8, 0x1f, RZ ;  /* 0x0000001f08020819 */ /* 0x000fe400000006ff */
[----:B------:R-:W-:Y:S01]  /*38d0*/  SHF.L.U32 R0, R11, 0x1f, RZ ;  /* 0x0000001f0b007819 */ /* 0x000fe200000006ff */
[----:B------:R-:W-:Y:S01]  /*38e0*/  @!PT LDS RZ, [RZ] ;  /* 0x00000000fffff984 */ /* 0x000fe20000000800 */
[----:B------:R-:W-:Y:S01]  /*38f0*/  @!PT LDS RZ, [RZ] ;  /* 0x00000000fffff984 */ /* 0x000fe20000000800 */
[----:B------:R-:W-:Y:S01]  /*3900*/  @!PT LDS RZ, [RZ] ;  /* 0x00000000fffff984 */ /* 0x000fe20000000800 */
[----:B------:R-:W-:Y:S01]  /*3910*/  @!PT LDS RZ, [RZ] ;  /* 0x00000000fffff984 */ /* 0x000fe20000000800 */
[----:B------:R2:W-:Y:S06]  /*3920*/  MEMBAR.ALL.CTA ;  /* 0x0000000000007992 */ /* 0x0005ec0000008000 */
[----:B--2---:R-:W2:Y:S01]  /*3930*/  FENCE.VIEW.ASYNC.S ;  /* 0x00000000000073c6 */ /* 0x004ea20000000000 */
[----:B------:R-:W-:Y:S01]  /*3940*/  R2UR UR5, R15 ;  /* 0x000000000f0572ca */ /* 0x000fe200000e0000 */
[----:B------:R-:W-:-:S12]  /*3950*/  IMAD.U32 R13, RZ, RZ, UR6 ;  /* 0x00000006ff0d7e24 */ /* 0x000fd8000f8e00ff */
[----:B------:R-:W-:Y:S01]  /*3960*/  ULEA UR8, UR75, UR5, 0x6 ;  /* 0x000000054b087291 */ /* 0x000fe2000f8e30ff */
[----:B--2---:R2:W-:Y:S01]  /*3970*/  SYNCS.ARRIVE.TRANS64.RED.A1T0 RZ, [R3+URZ], RZ ;  /* 0x000000ff03ff79a7 */ /* 0x0045e200081004ff */
[----:B------:R2:W3:Y:S01]  /*3980*/  @P0 SYNCS.PHASECHK.TRANS64.TRYWAIT P2, [UR4], R2 ;  /* 0x00000002ff0005a7 */ /* 0x0004e20008041104 */
[----:B-1----:R-:W-:Y:S01]  /*3990*/  LOP3.LUT P1, RZ, R6, 0x1, RZ, 0xc0, !PT ;  /* 0x0000000106ff7812 */ /* 0x002fe2000782c0ff */
[----:B------:R-:W1:Y:S02]  /*39a0*/  SYNCS.PHASECHK.TRANS64.TRYWAIT P0, [UR6+0xb0], R0 ;  /* 0x0000b000ff0075a7 */ /* 0x000e640008001106 */
[----:B-123--:R-:W-:Y:S10]  /*39b0*/  @!P0 BRA `(.L_x_63) ;  /* 0x0000005800cc8947 */ /* 0x00eff40003800000 */
.L_x_153:
[----:B------:R-:W-:Y:S01]  /*39c0*/  IADD3 R10, PT, PT, R10, 0x1, RZ ;  /* 0x000000010a0a7810 */ /* 0x000fe20007ffe0ff */
[----:B------:R-:W-:Y:S06]  /*39d0*/  BRA.U !UP4, `(.L_x_64) ;  /* 0x000000050cec7547 */ /* 0x000fec000b800000 */
[----:B------:R-:W-:Y:S01]  /*39e0*/  R2UR UR69, R14 ;  /* 0x000000000e4572ca */ /* 0x000fe200000e0000 */
[----:B------:R-:W-:Y:S01]  /*39f0*/  UPLOP3.LUT UP2, UPT, UPT, UPT, UPT, 0x40, 0x4 ;  /* 0x000000000004789c */ /* 0x000fe20003f4e870 */
[----:B------:R-:W-:Y:S01]  /*3a00*/  R2UR UR68, R12 ;  /* 0x000000000c4472ca */ /* 0x000fe200000e0000 */
[----:B------:R-:W-:-:S14]  /*3a10*/  UMOV UR7, UR9 ;  /* 0x0000000900077c82 */ /* 0x000fdc0008000000 */
.L_x_67:
[----:B------:R-:W-:Y:S02]  /*3a20*/  UIADD3 UR69, UPT, UPT, UR69, 0x1, URZ ;  /* 0x0000000145457890 */ /* 0x000fe4000fffe0ff */
[----:B--2---:R-:W-:Y:S02]  /*3a30*/  ULEA UR5, UR7, UR70, 0x3 ;  /* 0x0000004607057291 */ /* 0x004fe4000f8e18ff */
[----:B------:R-:W-:Y:S01]  /*3a40*/  UISETP.NE.AND UP3, UPT, UR69, URZ, UPT ;  /* 0x000000ff4500728c */ /* 0x000fe2000bf65270 */
[----:B------:R-:W-:Y:S10]  /*3a50*/  @P2 BRA `(.L_x_65) ;  /* 0x00000000000c2947 */ /* 0x000ff40003800000 */
[----:B-1----:R-:W-:Y:S04]  /*3a60*/  SHF.L.U32 R3, R8, 0x1f, RZ ;  /* 0x0000001f08037819 */ /* 0x002fe800000006ff */
[----:B------:R-:W1:Y:S02]  /*3a70*/  SYNCS.PHASECHK.TRANS64.TRYWAIT P0, [UR5], R3 ;  /* 0x00000003ff0075a7 */ /* 0x000e640008001105 */
[----:B-1----:R-:W-:Y:S05]  /*3a80*/  @!P0 BRA `(.L_x_66) ;  /* 0x0000005800b48947 */ /* 0x002fea0003800000 */
.L_x_65:
[----:B------:R-:W-:Y:S01]  /*3a90*/  UISETP.NE.AND UP0, UPT, UR68, 0x1, UPT ;  /* 0x000000014400788c */ /* 0x000fe2000bf05270 */
[----:B------:R-:W-:Y:S01]  /*3aa0*/  PLOP3.LUT P2, PT, PT, PT, PT, 0x80, 0x8 ;  /* 0x000000000008781c */ /* 0x000fe20003f4f070 */
[----:B------:R-:W-:Y:S01]  /*3ab0*/  UIADD3 UR9, UPT, UPT, UR7, 0x1, URZ ;  /* 0x0000000107097890 */ /* 0x000fe2000fffe0ff */
[----:B-1----:R-:W-:Y:S01]  /*3ac0*/  MOV.SPILL R3, UR77 ;  /* 0x0000004d00037c02 */ /* 0x002fe20009000f00 */
[----:B------:R-:W-:Y:S01]  /*3ad0*/  UIADD3 UR71, UPT, UPT, UR5, 0x10, URZ ;  /* 0x0000001005477890 */ /* 0x000fe2000fffe0ff */
[----:B------:R-:W-:Y:S01]  /*3ae0*/  MOV.SPILL R2, UR76 ;  /* 0x0000004c00027c02 */ /* 0x000fe20009000f00 */
[----:B------:R-:W-:Y:S01]  /*3af0*/  UISETP.NE.AND UP1, UPT, UR9, 0x2, UPT ;  /* 0x000000020900788c */ /* 0x000fe2000bf25270 */
[----:B------:R-:W-:Y:S01]  /*3b00*/  PLOP3.LUT P0, PT, PT, PT, UP0, 0x80, 0x8 ;  /* 0x000000000008781c */ /* 0x000fe20003f0f008 */
[----:B------:R-:W-:Y:S02]  /*3b10*/  ULEA UR6, UR7, UR74, 0xb ;  /* 0x0000004a07067291 */ /* 0x000fe4000f8e58ff */
[----:B------:R-:W-:Y:S02]  /*3b20*/  USEL UR5, URZ, 0x1, UP1 ;  /* 0x00000001ff057887 */ /* 0x000fe40008800000 */
[----:B------:R-:W-:Y:S02]  /*3b30*/  USEL UR9, UR9, URZ, UP1 ;  /* 0x000000ff09097287 */ /* 0x000fe40008800000 */
[----:B------:R-:W-:Y:S02]  /*3b40*/  ULEA UR4, UR7, UR73, 0xc ;  /* 0x0000004907047291 */ /* 0x000fe4000f8e60ff */
[----:B------:R-:W-:Y:S01]  /*3b50*/  @UP0 ULEA UR7, UR9, UR70, 0x3 ;  /* 0x0000004609070291 */ /* 0x000fe2000f8e18ff */
[----:B------:R-:W-:Y:S01]  /*3b60*/  LOP3.LUT R8, R8, UR5, RZ, 0x3c, !PT ;  /* 0x0000000508087c12 */ /* 0x000fe2000f8e3cff */
[----:B------:R-:W-:Y:S02]  /*3b70*/  UIADD3 UR22, UPT, UPT, UR6, 0x2, URZ ;  /* 0x0000000206167890 */ /* 0x000fe4000fffe0ff */
[----:B------:R-:W-:Y:S01]  /*3b80*/  UIADD3 UR18, UPT, UPT, UR4, 0x2, URZ ;  /* 0x0000000204127890 */ /* 0x000fe2000fffe0ff */
[----:B------:R-:W-:Y:S01]  /*3b90*/  @P0 SHF.L.U32 R0, R8, 0x1f, RZ ;  /* 0x0000001f08000819 */ /* 0x000fe200000006ff */
[----:B------:R-:W-:Y:S02]  /*3ba0*/  UIADD3 UR14, UPT, UPT, UR6, 0x4, URZ ;  /* 0x00000004060e7890 */ /* 0x000fe4000fffe0ff */
[----:B------:R-:W-:Y:S01]  /*3bb0*/  UIADD3 UR12, UPT, UPT, UR4, 0x4, URZ ;  /* 0x00000004040c7890 */ /* 0x000fe2000fffe0ff */
[----:B------:R2:W3:Y:S01]  /*3bc0*/  @P0 SYNCS.PHASECHK.TRANS64.TRYWAIT P2, [UR7], R0 ;  /* 0x00000000ff0005a7 */ /* 0x0004e20008041107 */
[----:B------:R-:W-:Y:S02]  /*3bd0*/  UIADD3 UR66, UPT, UPT, UR6, 0x6, URZ ;  /* 0x0000000606427890 */ /* 0x000fe4000fffe0ff */
        /* <DEDUP_REMOVED lines=24> */
[----:B------:R-:W-:Y:S01]  /*3d60*/  UIADD3 UR68, UPT, UPT, UR68, -0x1, URZ ;  /* 0xffffffff44447890 */ /* 0x000fe2000fffe0ff */
[----:B------:R-:W-:Y:S01]  /*3d70*/  UMOV UR7, 0x40004040 ;  /* 0x4000404000077882 */ /* 0x000fe20000000000 */
[----:B------:R-:W-:Y:S01]  /*3d80*/  UMOV UR76, 0x0 ;  /* 0x00000000004c7882 */ /* 0x000fe20000000000 */
[----:B------:R-:W-:Y:S01]  /*3d90*/  UMOV UR77, 0x8100910 ;  /* 0x08100910004d7882 */ /* 0x000fe20000000000 */
[----:B------:R-:W-:Y:S01]  /*3da0*/  UMOV UR5, 0x40004040 ;  /* 0x4000404000057882 */ /* 0x000fe20000000000 */
[----:B------:R-:W-:Y:S01]  /*3db0*/  UMOV UR23, 0x40004040 ;  /* 0x4000404000177882 */ /* 0x000fe20000000000 */
[----:B------:R1:W-:Y:S01]  /*3dc0*/  UTCHMMA gdesc[UR4], gdesc[UR6], tmem[UR8], tmem[UR76], idesc[UR77], UP2 ;  /* 0x00ff4c06040075ea */ /* 0x0003e20009000008 */
[----:B------:R-:W-:Y:S01]  /*3dd0*/  UPLOP3.LUT UP2, UPT, UPT, UPT, UPT, 0x80, 0x8 ;  /* 0x000000000008789c */ /* 0x000fe20003f4f070 */
[----:B------:R-:W-:Y:S01]  /*3de0*/  UMOV UR19, 0x40004040 ;  /* 0x4000404000137882 */ /* 0x000fe20000000000 */
[----:B------:R-:W-:Y:S01]  /*3df0*/  UMOV UR15, 0x40004040 ;  /* 0x40004040000f7882 */ /* 0x000fe20000000000 */
[----:B------:R4:W-:Y:S01]  /*3e00*/  UTCHMMA gdesc[UR18], gdesc[UR22], tmem[UR8], tmem[UR76], idesc[UR77], UPT ;  /* 0x00ff4c16120075ea */ /* 0x0009e2000b800008 */
[----:B------:R-:W-:Y:S01]  /*3e10*/  UMOV UR13, 0x40004040 ;  /* 0x40004040000d7882 */ /* 0x000fe20000000000 */
        /* <DEDUP_REMOVED lines=18> */
[----:B-1----:R-:W-:Y:S01]  /*3f40*/  UIADD3 UR4, UPT, UPT, UR4, 0xc06, URZ ;  /* 0x00000c0604047890 */ /* 0x002fe2000fffe0ff */
[----:B------:R-:W-:Y:S01]  /*3f50*/  UMOV UR6, 0x0 ;  /* 0x0000000000067882 */ /* 0x000fe20000000000 */
[----:B------:R-:W-:Y:S01]  /*3f60*/  UMOV UR7, 0x8100910 ;  /* 0x0810091000077882 */ /* 0x000fe20000000000 */
[----:B------:R-:W-:Y:S01]  /*3f70*/  UMOV UR31, 0x40004040 ;  /* 0x40004040001f7882 */ /* 0x000fe20000000000 */
[----:B----4-:R-:W-:Y:S01]  /*3f80*/  UMOV UR22, 0x0 ;  /* 0x0000000000167882 */ /* 0x010fe20000000000 */
[----:B------:R-:W-:Y:S01]  /*3f90*/  UMOV UR23, 0x8100910 ;  /* 0x0810091000177882 */ /* 0x000fe20000000000 */
[----:B------:R-:W-:Y:S01]  /*3fa0*/  R2UR.FILL UR77, R3 ;  /* 0x00000000034d72ca */ /* 0x000fe200004e0000 */
[----:B------:R1:W-:Y:S01]  /*3fb0*/  UTCHMMA gdesc[UR12], gdesc[UR14], tmem[UR8], tmem[UR22], idesc[UR23], UPT ;  /* 0x00ff160e0c0075ea */ /* 0x0003e2000b800008 */
[----:B------:R-:W-:Y:S01]  /*3fc0*/  R2UR.FILL UR76, R2 ;  /* 0x00000000024c72ca */ /* 0x000fe200004e0000 */
[----:B------:R-:W-:Y:S01]  /*3fd0*/  UTCHMMA gdesc[UR64], gdesc[UR66], tmem[UR8], tmem[UR22], idesc[UR23], UPT ;  /* 0x00ff1642400075ea */ /* 0x000fe2000b800008 */
[----:B------:R-:W-:Y:S01]  /*3fe0*/  UTCHMMA gdesc[UR60], gdesc[UR62], tmem[UR8], tmem[UR22], idesc[UR23], UPT ;  /* 0x00ff163e3c0075ea */ /* 0x000fe2000b800008 */
[----:B------:R-:W-:Y:S01]  /*3ff0*/  UMOV UR18, 0x0 ;  /* 0x0000000000127882 */ /* 0x000fe20000000000 */
[----:B------:R-:W-:Y:S01]  /*4000*/  UMOV UR19, 0x8100910 ;  /* 0x0810091000137882 */ /* 0x000fe20000000000 */
[----:B------:R-:W-:Y:S01]  /*4010*/  UMOV UR29, 0x40004040 ;  /* 0x40004040001d7882 */ /* 0x000fe20000000000 */
[----:B------:R-:W-:Y:S01]  /*4020*/  UTCHMMA gdesc[UR56], gdesc[UR58], tmem[UR8], tmem[UR18], idesc[UR19], UPT ;  /* 0x00ff123a380075ea */ /* 0x000fe2000b800008 */
[----:B------:R-:W-:Y:S01]  /*4030*/  UTCHMMA gdesc[UR52], gdesc[UR54], tmem[UR8], tmem[UR18], idesc[UR19], UPT ;  /* 0x00ff1236340075ea */ /* 0x000fe2000b800008 */
[----:B------:R-:W-:Y:S01]  /*4040*/  UTCHMMA gdesc[UR48], gdesc[UR50], tmem[UR8], tmem[UR18], idesc[UR19], UPT ;  /* 0x00ff1232300075ea */ /* 0x000fe2000b800008 */
[----:B------:R-:W-:Y:S01]  /*4050*/  UTCHMMA gdesc[UR44], gdesc[UR46], tmem[UR8], tmem[UR6], idesc[UR7], UPT ;  /* 0x00ff062e2c0075ea */ /* 0x000fe2000b800008 */
[----:B------:R-:W-:Y:S01]  /*4060*/  UMOV UR27, 0x40004040 ;  /* 0x40004040001b7882 */ /* 0x000fe20000000000 */
[----:B------:R-:W-:Y:S01]  /*4070*/  UMOV UR25, 0x40004040 ;  /* 0x4000404000197882 */ /* 0x000fe20000000000 */
[----:B------:R-:W-:Y:S01]  /*4080*/  UMOV UR21, 0x40004040 ;  /* 0x4000404000157882 */ /* 0x000fe20000000000 */
[----:B------:R-:W-:Y:S01]  /*4090*/  UMOV UR17, 0x40004040 ;  /* 0x4000404000117882 */ /* 0x000fe20000000000 */
[----:B------:R-:W-:Y:S01]  /*40a0*/  UMOV UR11, 0x40004040 ;  /* 0x40004040000b7882 */ /* 0x000fe20000000000 */
[----:B-1----:R-:W-:Y:S01]  /*40b0*/  UMOV UR12, 0x0 ;  /* 0x00000000000c7882 */ /* 0x002fe20000000000 */
[----:B------:R-:W-:Y:S01]  /*40c0*/  UMOV UR13, 0x8100910 ;  /* 0x08100910000d7882 */ /* 0x000fe20000000000 */
[----:B------:R-:W-:Y:S01]  /*40d0*/  UMOV UR14, 0x0 ;  /* 0x00000000000e7882 */ /* 0x000fe20000000000 */
[----:B------:R-:W-:Y:S01]  /*40e0*/  UTCHMMA gdesc[UR40], gdesc[UR42], tmem[UR8], tmem[UR12], idesc[UR13], UPT ;  /* 0x00ff0c2a280075ea */ /* 0x000fe2000b800008 */
[----:B------:R-:W-:Y:S01]  /*40f0*/  UTCHMMA gdesc[UR36], gdesc[UR38], tmem[UR8], tmem[UR6], idesc[UR7], UPT ;  /* 0x00ff0626240075ea */ /* 0x000fe2000b800008 */
[----:B------:R-:W-:Y:S01]  /*4100*/  UMOV UR15, 0x8100910 ;  /* 0x08100910000f7882 */ /* 0x000fe20000000000 */
[----:B------:R-:W-:Y:S01]  /*4110*/  UTCHMMA gdesc[UR32], gdesc[UR34], tmem[UR8], tmem[UR18], idesc[UR19], UPT ;  /* 0x00ff1222200075ea */ /* 0x000fe2000b800008 */
[----:B------:R-:W-:Y:S01]  /*4120*/  UTCHMMA gdesc[UR28], gdesc[UR30], tmem[UR8], tmem[UR14], idesc[UR15], UPT ;  /* 0x00ff0e1e1c0075ea */ /* 0x000fe2000b800008 */
[----:B------:R-:W-:Y:S01]  /*4130*/  UTCHMMA gdesc[UR24], gdesc[UR26], tmem[UR8], tmem[UR12], idesc[UR13], UPT ;  /* 0x00ff0c1a180075ea */ /* 0x000fe2000b800008 */
[----:B------:R1:W-:Y:S01]  /*4140*/  UTCHMMA gdesc[UR16], gdesc[UR20], tmem[UR8], tmem[UR6], idesc[UR7], UPT ;  /* 0x00ff0614100075ea */ /* 0x0003e2000b800008 */
[----:B------:R2:W-:Y:S01]  /*4150*/  UTCHMMA gdesc[UR4], gdesc[UR10], tmem[UR8], tmem[UR76], idesc[UR77], UPT ;  /* 0x00ff4c0a040075ea */ /* 0x0005e2000b800008 */
[----:B------:R2:W-:Y:S01]  /*4160*/  UTCBAR.MULTICAST [UR71], URZ, UR72 ;  /* 0x000000ff470073e9 */ /* 0x0005e20008000848 */
[----:B-1----:R-:W-:Y:S01]  /*4170*/  UMOV UR7, UR9 ;  /* 0x0000000900077c82 */ /* 0x002fe20008000000 */
[----:B---3--:R-:W-:Y:S05]  /*4180*/  BRA.U UP3, `(.L_x_67) ;  /* 0xfffffff903247547 */ /* 0x008fea000b83ffff */
.L_x_64:
[----:B--2---:R-:W-:Y:S02]  /*4190*/  R2UR UR4, R13 ;  /* 0x000000000d0472ca */ /* 0x004fe400000e0000 */
[----:B------:R-:W-:-:S04]  /*41a0*/  ISETP.NE.AND P0, PT, R10, 0x2, PT ;  /* 0x000000020a00780c */ /* 0x000fc80003f05270 */
[----:B-1----:R-:W-:Y:S02]  /*41b0*/  SEL R0, RZ, 0x1, P0 ;  /* 0x00000001ff007807 */ /* 0x002fe40000000000 */
[----:B------:R-:W-:Y:S02]  /*41c0*/  SEL R10, R10, RZ, P0 ;  /* 0x000000ff0a0a7207 */ /* 0x000fe40000000000 */
[----:B------:R-:W-:-:S03]  /*41d0*/  LOP3.LUT R9, R9, R0, RZ, 0x3c, !PT ;  /* 0x0000000009097212 */ /* 0x000fc600078e3cff */
[----:B------:R-:W-:Y:S02]  /*41e0*/  UIADD3 UR5, UPT, UPT, UR4, 0x90, URZ ;  /* 0x0000009004057890 */ /* 0x000fe4000fffe0ff */
[----:B------:R-:W-:-:S04]  /*41f0*/  UIADD3 UR4, UPT, UPT, UR75, 0x1, URZ ;  /* 0x000000014b047890 */ /* 0x000fc8000fffe0ff */
[----:B------:R-:W-:-:S03]  /*4200*/  UISETP.NE.AND UP0, UPT, UR4, 0x4, UPT ;  /* 0x000000040400788c */ /* 0x000fc6000bf05270 */
[----:B------:R1:W-:Y:S01]  /*4210*/  UTCBAR [UR5], URZ ;  /* 0x000000ff050073e9 */ /* 0x0003e200080000ff */
[----:B------:R-:W-:Y:S02]  /*4220*/  USEL UR6, URZ, 0x1, UP0 ;  /* 0x00000001ff067887 */ /* 0x000fe40008000000 */
[----:B------:R-:W-:-:S04]  /*4230*/  USEL UR75, UR4, URZ, UP0 ;  /* 0x000000ff044b7287 */ /* 0x000fc80008000000 */
[----:B------:R-:W-:Y:S01]  /*4240*/  LOP3.LUT R11, R11, UR6, RZ, 0x3c, !PT ;  /* 0x000000060b0b7c12 */ /* 0x000fe2000f8e3cff */
[----:B------:R-:W-:Y:S07]  /*4250*/  @P1 BRA `(.L_x_68) ;  /* 0xfffffff400681947 */ /* 0x000fee000383ffff */
[----:B------:R-:W2:Y:S01]  /*4260*/  S2UR UR8, SR_CgaCtaId ;  /* 0x00000000000879c3 */ /* 0x000ea20000008800 */
[----:B------:R-:W-:Y:S01]  /*4270*/  ELECT P0, URZ, PT ;  /* 0x0000000000ff782f */ /* 0x000fe20003800000 */
[----:B------:R-:W-:Y:S01]  /*4280*/  IMAD.MOV.U32 R0, RZ, RZ, 0x1 ;  /* 0x00000001ff007424 */ /* 0x000fe200078e00ff */
[----:B------:R-:W-:Y:S01]  /*4290*/  UIADD3 UR70, UPT, UPT, UR70, 0xb0, URZ ;  /* 0x000000b046467890 */ /* 0x000fe2000fffe0ff */
[----:B------:R-:W-:Y:S01]  /*42a0*/  SHF.L.U32 R3, R11, 0x1f, RZ ;  /* 0x0000001f0b037819 */ /* 0x000fe200000006ff */
[----:B------:R-:W-:-:S03]  /*42b0*/  UMOV UR4, 0x40 ;  /* 0x0000004000047882 */ /* 0x000fc60000000000 */
[----:B------:R-:W-:Y:S01]  /*42c0*/  UVIRTCOUNT.DEALLOC.SMPOOL 0x80 ;  /* 0x000000800000784c */ /* 0x000fe20000000000 */
[----:B--2---:R-:W-:Y:S02]  /*42d0*/  ULEA UR8, UR8, UR4, 0x18 ;  /* 0x0000000408087291 */ /* 0x004fe4000f8ec0ff */
[----:B------:R-:W-:-:S07]  /*42e0*/  ULEA UR4, UR75, UR70, 0x3 ;  /* 0x000000464b047291 */ /* 0x000fce000f8e18ff */
[----:B------:R2:W-:Y:S02]  /*42f0*/  @P0 STS.U8 [UR8+0x1c], R0 ;  /* 0x00001c00ff000988 */ /* 0x0005e40008000008 */
[----:B------:R-:W3:Y:S02]  /*4300*/  SYNCS.PHASECHK.TRANS64.TRYWAIT P0, [UR4], R3 ;  /* 0x00000003ff0075a7 */ /* 0x000ee40008001104 */
[----:B--23--:R-:W-:Y:S05]  /*4310*/  @!P0 BRA `(.L_x_69) ;  /* 0x0000005000a88947 */ /* 0x00cfea0003800000 */
.L_x_156:
[----:B------:R-:W-:-:S04]  /*4320*/  UIADD3 UR4, UPT, UPT, UR75, 0x1, URZ ;  /* 0x000000014b047890 */ /* 0x000fc8000fffe0ff */
[----:B------:R-:W-:-:S04]  /*4330*/  UISETP.NE.AND UP0, UPT, UR4, 0x4, UPT ;  /* 0x000000040400788c */ /* 0x000fc8000bf05270 */
[----:B------:R-:W-:Y:S02]  /*4340*/  USEL UR6, URZ, 0x1, UP0 ;  /* 0x00000001ff067887 */ /* 0x000fe40008000000 */
[----:B------:R-:W-:-:S04]  /*4350*/  USEL UR4, UR4, URZ, UP0 ;  /* 0x000000ff04047287 */ /* 0x000fc80008000000 */
[----:B-1----:R-:W-:Y:S01]  /*4360*/  ULEA UR5, UR4, UR70, 0x3 ;  /* 0x0000004604057291 */ /* 0x002fe2000f8e18ff */
[----:B------:R-:W-:-:S04]  /*4370*/  LOP3.LUT R2, R11, UR6, RZ, 0x3c, !PT ;  /* 0x000000060b027c12 */ /* 0x000fc8000f8e3cff */
[----:B--2---:R-:W-:-:S04]  /*4380*/  SHF.L.U32 R3, R2, 0x1f, RZ ;  /* 0x0000001f02037819 */ /* 0x004fc800000006ff */
[----:B------:R-:W1:Y:S02]  /*4390*/  SYNCS.PHASECHK.TRANS64.TRYWAIT P0, [UR5], R3 ;  /* 0x00000003ff0075a7 */ /* 0x000e640008001105 */
[----:B-1----:R-:W-:Y:S05]  /*43a0*/  @!P0 BRA `(.L_x_70) ;  /* 0x00000050009c8947 */ /* 0x002fea0003800000 */
.L_x_158:
[----:B------:R-:W-:-:S04]  /*43b0*/  UIADD3 UR4, UPT, UPT, UR4, 0x1, URZ ;  /* 0x0000000104047890 */ /* 0x000fc8000fffe0ff */
[----:B------:R-:W-:-:S04]  /*43c0*/  UISETP.NE.AND UP0, UPT, UR4, 0x4, UPT ;  /* 0x000000040400788c */ /* 0x000fc8000bf05270 */
[----:B------:R-:W-:Y:S02]  /*43d0*/  USEL UR6, URZ, 0x1, UP0 ;  /* 0x00000001ff067887 */ /* 0x000fe40008000000 */
[----:B------:R-:W-:-:S04]  /*43e0*/  USEL UR4, UR4, URZ, UP0 ;  /* 0x000000ff04047287 */ /* 0x000fc80008000000 */
[----:B------:R-:W-:Y:S01]  /*43f0*/  ULEA UR5, UR4, UR70, 0x3 ;  /* 0x0000004604057291 */ /* 0x000fe2000f8e18ff */
[----:B------:R-:W-:-:S04]  /*4400*/  LOP3.LUT R2, R2, UR6, RZ, 0x3c, !PT ;  /* 0x0000000602027c12 */ /* 0x000fc8000f8e3cff */
[----:B-1----:R-:W-:-:S04]  /*4410*/  SHF.L.U32 R3, R2, 0x1f, RZ ;  /* 0x0000001f02037819 */ /* 0x002fc800000006ff */
[----:B------:R-:W1:Y:S02]  /*4420*/  SYNCS.PHASECHK.TRANS64.TRYWAIT P0, [UR5], R3 ;  /* 0x00000003ff0075a7 */ /* 0x000e640008001105 */
[----:B-1----:R-:W-:Y:S05]  /*4430*/  @!P0 BRA `(.L_x_71) ;  /* 0x0000005000908947 */ /* 0x002fea0003800000 */
.L_x_160:
[----:B------:R-:W-:-:S04]  /*4440*/  UIADD3 UR4, UPT, UPT, UR4, 0x1, URZ ;  /* 0x0000000104047890 */ /* 0x000fc8000fffe0ff */
[----:B------:R-:W-:-:S04]  /*4450*/  UISETP.NE.AND UP0, UPT, UR4, 0x4, UPT ;  /* 0x000000040400788c */ /* 0x000fc8000bf05270 */
[----:B------:R-:W-:Y:S02]  /*4460*/  USEL UR5, URZ, 0x1, UP0 ;  /* 0x00000001ff057887 */ /* 0x000fe40008000000 */
[----:B------:R-:W-:-:S04]  /*4470*/  USEL UR4, UR4, URZ, UP0 ;  /* 0x000000ff04047287 */ /* 0x000fc80008000000 */
[----:B------:R-:W-:Y:S01]  /*4480*/  ULEA UR4, UR4, UR70, 0x3 ;  /* 0x0000004604047291 */ /* 0x000fe2000f8e18ff */
[----:B-1----:R-:W-:-:S04]  /*4490*/  LOP3.LUT R3, R2, UR5, RZ, 0x3c, !PT ;  /* 0x0000000502037c12 */ /* 0x002fc8000f8e3cff */
[----:B------:R-:W-:-:S04]  /*44a0*/  SHF.L.U32 R3, R3, 0x1f, RZ ;  /* 0x0000001f03037819 */ /* 0x000fc800000006ff */
[----:B------:R-:W1:Y:S02]  /*44b0*/  SYNCS.PHASECHK.TRANS64.TRYWAIT P0, [UR4], R3 ;  /* 0x00000003ff0075a7 */ /* 0x000e640008001104 */
[----:B-1----:R-:W-:Y:S05]  /*44c0*/  @!P0 BRA `(.L_x_72) ;  /* 0x0000005000848947 */ /* 0x002fea0003800000 */
.L_x_162:
[----:B------:R-:W-:Y:S01]  /*44d0*/  NOP ;  /* 0x0000000000007918 */ /* 0x000fe20000000000 */
[----:B-1----:R-:W1:Y:S01]  /*44e0*/  LDS R0, [UR8+0x14] ;  /* 0x00001408ff007984 */ /* 0x002e620008000800 */
[----:B------:R-:W-:Y:S01]  /*44f0*/  R2UR UR4, R15 ;  /* 0x000000000f0472ca */ /* 0x000fe200000e0000 */
[----:B------:R-:W-:Y:S01]  /*4500*/  UMOV UR5, 0xffff ;  /* 0x0000ffff00057882 */ /* 0x000fe20000000000 */
[----:B------:R-:W-:-:S11]  /*4510*/  UMOV UR6, 0x1 ;  /* 0x0000000100067882 */ /* 0x000fd60000000000 */
[----:B------:R-:W-:-:S04]  /*4520*/  ULOP3.LUT UR4, UR4, 0xffff, URZ, 0xc0, !UPT ;  /* 0x0000ffff04047892 */ /* 0x000fc8000f8ec0ff */
[----:B------:R-:W-:-:S04]  /*4530*/  USHF.R.U32.HI UR4, URZ, 0x5, UR4 ;  /* 0x00000005ff047899 */ /* 0x000fc80008011604 */
[----:B------:R-:W-:Y:S02]  /*4540*/  USHF.L.U32 UR5, UR5, UR4, URZ ;  /* 0x0000000405057299 */ /* 0x000fe400080006ff */
[----:B------:R-:W-:-:S04]  /*4550*/  USHF.L.U32 UR4, UR6, UR4, URZ ;  /* 0x0000000406047299 */ /* 0x000fc800080006ff */
[----:B-1----:R-:W-:-:S04]  /*4560*/  LOP3.LUT R0, R0, UR5, RZ, 0xc0, !PT ;  /* 0x0000000500007c12 */ /* 0x002fc8000f8ec0ff */
[----:B------:R-:W-:-:S13]  /*4570*/  ISETP.NE.AND P0, PT, R0, UR5, PT ;  /* 0x0000000500007c0c */ /* 0x000fda000bf05270 */
[----:B------:R-:W-:Y:S05]  /*4580*/  @P0 BRA `(.L_x_73) ;  /* 0x0000000000580947 */ /* 0x000fea0003800000 */
[----:B------:R-:W1:Y:S02]  /*4590*/  LDS R0, [UR8+0x18] ;  /* 0x00001808ff007984 */ /* 0x000e640008000800 */
[----:B-1----:R-:W-:-:S04]  /*45a0*/  LOP3.LUT R0, R0, UR4, RZ, 0xc0, !PT ;  /* 0x0000000400007c12 */ /* 0x002fc8000f8ec0ff */
[----:B------:R-:W-:-:S13]  /*45b0*/  ISETP.NE.AND P0, PT, R0, UR4, PT ;  /* 0x0000000400007c0c */ /* 0x000fda000bf05270 */
[----:B------:R-:W-:Y:S05]  /*45c0*/  @P0 BRA `(.L_x_74) ;  /* 0x00000000003c0947 */ /* 0x000fea0003800000 */
[----:B------:R-:W1:Y:S01]  /*45d0*/  S2R R2, SR_LANEID ;  /* 0x0000000000027919 */ /* 0x000e620000000000 */
[----:B------:R-:W-:Y:S01]  /*45e0*/  ULOP3.LUT UR5, URZ, UR5, URZ, 0x33, !UPT ;  /* 0x00000005ff057292 */ /* 0x000fe2000f8e33ff */
[----:B------:R-:W-:Y:S01]  /*45f0*/  LOP3.LUT R4, RZ, UR4, RZ, 0x33, !PT ;  /* 0x00000004ff047c12 */ /* 0x000fe2000f8e33ff */
[----:B------:R-:W-:Y:S02]  /*4600*/  VOTEU.ANY UR4, UPT, PT ;  /* 0x0000000000047886 */ /* 0x000fe400038e0100 */
[----:B------:R-:W-:Y:S01]  /*4610*/  UFLO.U32 UR4, UR4 ;  /* 0x00000004000472bd */ /* 0x000fe200080e0000 */
[----:B------:R-:W2:Y:S01]  /*4620*/  REDUX UR6, R4 ;  /* 0x00000000040673c4 */ /* 0x000ea20000000000 */
[----:B------:R-:W-:-:S06]  /*4630*/  IMAD.U32 R0, RZ, RZ, UR5 ;  /* 0x00000005ff007e24 */ /* 0x000fcc000f8e00ff */
[----:B------:R3:W-:Y:S01]  /*4640*/  UTCATOMSWS.AND URZ, UR5 ;  /* 0x0000000500ff79e3 */ /* 0x0007e20008000000 */
[----:B------:R-:W4:Y:S01]  /*4650*/  REDUX UR7, R0 ;  /* 0x00000000000773c4 */ /* 0x000f220000000000 */
[----:B-1----:R-:W-:Y:S01]  /*4660*/  ISETP.EQ.U32.AND P0, PT, R2, UR4, PT ;  /* 0x0000000402007c0c */ /* 0x002fe2000bf02070 */
[----:B--2---:R-:W-:Y:S01]  /*4670*/  IMAD.U32 R2, RZ, RZ, UR6 ;  /* 0x00000006ff027e24 */ /* 0x004fe2000f8e00ff */
[----:B----4-:R-:W-:-:S11]  /*4680*/  MOV R3, UR7 ;  /* 0x0000000700037c02 */ /* 0x010fd60008000f00 */
[----:B------:R3:W-:Y:S04]  /*4690*/  @P0 ATOMS.AND RZ, [UR8+0x14], R3 ;  /* 0x00001403ffff098c */ /* 0x0007e8000a800008 */
[----:B------:R3:W-:Y:S01]  /*46a0*/  @P0 ATOMS.AND RZ, [UR8+0x18], R2 ;  /* 0x00001802ffff098c */ /* 0x0007e2000a800008 */
[----:B------:R-:W-:Y:S05]  /*46b0*/  BRA `(.L_x_75) ;  /* 0x0000000000147947 */ /* 0x000fea0003800000 */
.L_x_74:
[----:B------:R-:W-:Y:S02]  /*46c0*/  MOV R2, 0x46e0 ;  /* 0x000046e000027802 */ /* 0x000fe40000000f00 */
[----:B-----5:R-:W-:Y:S05]  /*46d0*/  CALL.REL.NOINC `($__internal_0_$__cuda_sm10x_tcgen05_guardrail_trap_col_being_dealloced_not_returned_by_alloc) ;  /* 0x0000005400687944 */ /* 0x020fea0003c00000 */
[----:B------:R-:W-:Y:S05]  /*46e0*/  BRA `(.L_x_75) ;  /* 0x0000000000087947 */ /* 0x000fea0003800000 */
.L_x_73:
[----:B------:R-:W-:Y:S02]  /*46f0*/  MOV R2, 0x4710 ;  /* 0x0000471000027802 */ /* 0x000fe40000000f00 */
[----:B-----5:R-:W-:Y:S05]  /*4700*/  CALL.REL.NOINC `($__internal_2_$__cuda_sm10x_tcgen05_guardrail_trap_unallocated_columns_being_dealloced) ;  /* 0x0000005400747944 */ /* 0x020fea0003c00000 */
.L_x_75:
[----:B------:R-:W-:Y:S01]  /*4710*/  NOP ;  /* 0x0000000000007918 */ /* 0x000fe20000000000 */
[----:B---3--:R-:W-:Y:S05]  /*4720*/  EXIT ;  /* 0x000000000000794d */ /* 0x008fea0003800000 */
.L_x_57:
[----:B------:R-:W-:-:S09]  /*4730*/  UISETP.NE.OR UP0, UPT, UR17, 0x3, !UP3 ;  /* 0x000000031100788c */ /* 0x000fd2000df05670 */
[----:B------:R-:W-:Y:S05]  /*4740*/  BRA.U UP0, `(.L_x_76) ;  /* 0x00000011005c7547 */ /* 0x000fea000b800000 */
[----:B------:R-:W1:Y:S01]  /*4750*/  LDCU UR31, c[0x0][0x370] ;  /* 0x00006e00ff1f77ac */ /* 0x000e620008000800 */
[----:B------:R-:W2:Y:S01]  /*4760*/  LDC.64 R16, c[0x0][0x348] ;  /* 0x0000d200ff107b82 */ /* 0x000ea20000000a00 */
[----:B------:R-:W-:Y:S02]  /*4770*/  HFMA2 R13, -RZ, RZ, 0, 0 ;  /* 0x00000000ff0d7431 */ /* 0x000fe400000001ff */
[----:B------:R-:W-:Y:S01]  /*4780*/  IMAD.MOV.U32 R15, RZ, RZ, 0x1 ;  /* 0x00000001ff0f7424 */ /* 0x000fe200078e00ff */
[----:B------:R-:W1:Y:S01]  /*4790*/  LDCU.128 UR40, c[0x0][0xb10] ;  /* 0x00016200ff2877ac */ /* 0x000e620008000c00 */
[----:B------:R-:W-:Y:S01]  /*47a0*/  IMAD.MOV.U32 R14, RZ, RZ, RZ ;  /* 0x000000ffff0e7224 */ /* 0x000fe200078e00ff */
[----:B------:R-:W-:Y:S01]  /*47b0*/  MOV R7, 0x2000 ;  /* 0x0000200000077802 */ /* 0x000fe20000000f00 */
[----:B------:R-:W3:Y:S01]  /*47c0*/  LDCU UR30, c[0x0][0x374] ;  /* 0x00006e80ff1e77ac */ /* 0x000ee20008000800 */
[----:B------:R-:W4:Y:S01]  /*47d0*/  LDC.64 R2, c[0x0][0x888] ;  /* 0x00022200ff027b82 */ /* 0x000f220000000a00 */
[----:B------:R-:W3:Y:S01]  /*47e0*/  LDCU UR15, c[0x0][0xb0c] ;  /* 0x00016180ff0f77ac */ /* 0x000ee20008000800 */
[----:B------:R-:W2:Y:S06]  /*47f0*/  LDCU UR46, c[0x0][0xb20] ;  /* 0x00016400ff2e77ac */ /* 0x000eac0008000800 */
[----:B------:R-:W4:Y:S01]  /*4800*/  LDC.64 R4, c[0x0][0x890] ;  /* 0x00022400ff047b82 */ /* 0x000f220000000a00 */
[----:B------:R-:W2:Y:S01]  /*4810*/  LDCU UR4, c[0x0][0xb30] ;  /* 0x00016600ff0477ac */ /* 0x000ea20008000800 */
[----:B------:R-:W-:Y:S01]  /*4820*/  UMOV UR21, 0x400 ;  /* 0x0000040000157882 */ /* 0x000fe20000000000 */
[----:B-1----:R-:W-:-:S02]  /*4830*/  UIMAD.WIDE.U32 UR6, UR31, UR40, URZ ;  /* 0x000000281f0672a5 */ /* 0x002fc4000f8e00ff */
[----:B---3--:R-:W-:Y:S02]  /*4840*/  UIMAD.WIDE.U32 UR8, UR30, UR43, URZ ;  /* 0x0000002b1e0872a5 */ /* 0x008fe4000f8e00ff */
[----:B------:R-:W-:Y:S02]  /*4850*/  ULEA UR21, UR54, UR21, 0x18 ;  /* 0x0000001536157291 */ /* 0x000fe4000f8ec0ff */
[----:B------:R-:W-:Y:S02]  /*4860*/  UPLOP3.LUT UP3, UPT, UPT, UPT, UPT, 0x40, 0x4 ;  /* 0x000000000004789c */ /* 0x000fe40003f6e870 */
[----:B------:R-:W-:Y:S01]  /*4870*/  UIADD3 UR37, UPT, UPT, UR21, 0x38, URZ ;  /* 0x0000003815257890 */ /* 0x000fe2000fffe0ff */
[----:B------:R-:W-:Y:S01]  /*4880*/  UMOV UR6, UR7 ;  /* 0x0000000700067c82 */ /* 0x000fe20008000000 */
[----:B------:R-:W-:Y:S01]  /*4890*/  UMOV UR38, UR9 ;  /* 0x0000000900267c82 */ /* 0x000fe20008000000 */
[----:B------:R-:W-:Y:S02]  /*48a0*/  UISETP.GE.AND UP0, UPT, UR39, 0x1, UPT ;  /* 0x000000012700788c */ /* 0x000fe4000bf06270 */
[----:B------:R-:W-:Y:S01]  /*48b0*/  UISETP.NE.AND UP4, UPT, UR39, 0x1, UPT ;  /* 0x000000012700788c */ /* 0x000fe2000bf85270 */
[----:B------:R-:W1:Y:S01]  /*48c0*/  LDCU.64 UR22, c[0x0][0xb28] ;  /* 0x00016500ff1677ac */ /* 0x000e620008000a00 */
[----:B------:R-:W-:-:S02]  /*48d0*/  UISETP.NE.AND UP6, UPT, UR15, 0x1, UPT ;  /* 0x000000010f00788c */ /* 0x000fc4000bfc5270 */
[----:B------:R-:W-:Y:S02]  /*48e0*/  UISETP.NE.AND UP5, UPT, UR42, 0x1, UPT ;  /* 0x000000012a00788c */ /* 0x000fe4000bfa5270 */
[----:B------:R-:W-:Y:S02]  /*48f0*/  UIADD3 UR33, UPT, UPT, UR21, 0x20, URZ ;  /* 0x0000002015217890 */ /* 0x000fe4000fffe0ff */
[----:B------:R-:W-:Y:S02]  /*4900*/  UIADD3 UR25, UPT, UPT, UR21, 0x28, URZ ;  /* 0x0000002815197890 */ /* 0x000fe4000fffe0ff */
[----:B------:R-:W-:Y:S02]  /*4910*/  UIADD3 UR17, UPT, UPT, UR21, 0x30, URZ ;  /* 0x0000003015117890 */ /* 0x000fe4000fffe0ff */
[----:B------:R-:W-:Y:S02]  /*4920*/  UPRMT UR37, UR54, 0x654, UR37 ;  /* 0x0000065436257896 */ /* 0x000fe40008000025 */
[----:B------:R-:W-:-:S02]  /*4930*/  USHF.R.U32.HI UR44, URZ, UR41, UR6 ;  /* 0x00000029ff2c7299 */ /* 0x000fc40008011606 */
[----:B--2---:R-:W-:Y:S02]  /*4940*/  USHF.R.U32.HI UR38, URZ, UR46, UR38 ;  /* 0x0000002eff267299 */ /* 0x004fe40008011626 */
[----:B------:R-:W-:-:S11]  /*4950*/  UISETP.NE.AND UP2, UPT, UR4, 0x1, UPT ;  /* 0x000000010400788c */ /* 0x000fd6000bf45270 */
.L_x_87:
[C---:B------:R-:W-:Y:S02]  /*4960*/  LEA R12, R14.reuse, UR21, 0x3 ;  /* 0x000000150e0c7c11 */ /* 0x040fe4000f8e18ff */
[----:B------:R-:W-:Y:S02]  /*4970*/  SHF.L.U32 R9, R13, 0x1f, RZ ;  /* 0x0000001f0d097819 */ /* 0x000fe400000006ff */
[----:B------:R-:W-:Y:S02]  /*4980*/  LEA R10, R14, UR21, 0x4 ;  /* 0x000000150e0a7c11 */ /* 0x000fe4000f8e20ff */
[----:B--2---:R-:W2:Y:S02]  /*4990*/  SYNCS.PHASECHK.TRANS64.TRYWAIT P0, [R12+URZ+0x70], R9 ;  /* 0x000070090c0075a7 */ /* 0x004ea400080011ff */
[----:B--2---:R-:W-:Y:S05]  /*49a0*/  @!P0 BRA `(.L_x_77) ;  /* 0x0000004c00648947 */ /* 0x004fea0003800000 */
.L_x_163:
[----:B--2---:R-:W2:Y:S01]  /*49b0*/  LDS.128 R8, [R10+0x100] ;  /* 0x000100000a087984 */ /* 0x004ea20000000c00 */
[----:B------:R-:W-:Y:S01]  /*49c0*/  UISETP.GE.AND UP0, UPT, UR39, 0x1, UPT ;  /* 0x000000012700788c */ /* 0x000fe2000bf06270 */
[----:B------:R-:W-:Y:S01]  /*49d0*/  @!PT LDS RZ, [RZ] ;  /* 0x00000000fffff984 */ /* 0x000fe20000000800 */
[----:B------:R-:W-:Y:S01]  /*49e0*/  @!PT LDS RZ, [RZ] ;  /* 0x00000000fffff984 */ /* 0x000fe20000000800 */
[----:B------:R-:W-:Y:S01]  /*49f0*/  @!PT LDS RZ, [RZ] ;  /* 0x00000000fffff984 */ /* 0x000fe20000000800 */
[----:B------:R-:W-:Y:S01]  /*4a00*/  @!PT LDS RZ, [RZ] ;  /* 0x00000000fffff984 */ /* 0x000fe20000000800 */
[----:B------:R3:W-:Y:S06]  /*4a10*/  MEMBAR.ALL.CTA ;  /* 0x0000000000007992 */ /* 0x0007ec0000008000 */
[----:B---3--:R-:W3:Y:S01]  /*4a20*/  FENCE.VIEW.ASYNC.S ;  /* 0x00000000000073c6 */ /* 0x008ee20000000000 */
[----:B--2---:R-:W-:Y:S11]  /*4a30*/  LOP3.LUT P0, RZ, R10, 0x1, RZ, 0xc0, !PT ;  /* 0x000000010aff7812 */ /* 0x004ff6000780c0ff */
[----:B------:R-:W-:Y:S02]  /*4a40*/  @!UPT UIADD3 URZ, UPT, UPT, URZ, URZ, URZ ;  /* 0x000000fffffff290 */ /* 0x000fe4000fffe0ff */
[----:B---3--:R-:W-:Y:S01]  /*4a50*/  VOTEU.ANY UP1, P0 ;  /* 0x0000000000ff7886 */ /* 0x008fe20000020100 */
[----:B------:R-:W-:Y:S11]  /*4a60*/  PLOP3.LUT P0, PT, PT, PT, UP1, 0x80, 0x8 ;  /* 0x000000000008781c */ /* 0x000ff60003f0f018 */
[----:B------:R-:W-:Y:S02]  /*4a70*/  @!UPT UIADD3 URZ, UPT, UPT, URZ, URZ, URZ ;  /* 0x000000fffffff290 */ /* 0x000fe4000fffe0ff */
[----:B------:R-:W-:Y:S02]  /*4a80*/  @P0 SHF.R.U32.HI R0, RZ, 0x10, R9 ;  /* 0x00000010ff000819 */ /* 0x000fe40000011609 */
[----:B------:R-:W-:Y:S02]  /*4a90*/  @P0 MOV R6, R8 ;  /* 0x0000000800060202 */ /* 0x000fe40000000f00 */
[----:B------:R-:W-:Y:S01]  /*4aa0*/  @P0 R2UR UR4, R0 ;  /* 0x00000000000402ca */ /* 0x000fe200000e0000 */
[----:B------:R-:W-:Y:S01]  /*4ab0*/  VIADD R0, R12, 0x80 ;  /* 0x000000800c007836 */ /* 0x000fe20000000000 */
[----:B------:R-:W-:Y:S02]  /*4ac0*/  @P0 LOP3.LUT R8, R9, 0xffff, RZ, 0xc0, !PT ;  /* 0x0000ffff09080812 */ /* 0x000fe400078ec0ff */
[----:B------:R-:W-:Y:S02]  /*4ad0*/  @P0 R2UR UR6, R6 ;  /* 0x00000000060602ca */ /* 0x000fe400000e0000 */
[----:B------:R-:W-:Y:S02]  /*4ae0*/  PRMT R0, RZ, 0x654, R0 ;  /* 0x00000654ff007816 */ /* 0x000fe40000000000 */
[----:B------:R-:W-:Y:S02]  /*4af0*/  @P0 R2UR UR5, R8 ;  /* 0x00000000080502ca */ /* 0x000fe400000e0000 */
[----:B------:R2:W-:Y:S03]  /*4b00*/  SYNCS.ARRIVE.TRANS64.RED.A1T0 RZ, [R0+URZ], RZ ;  /* 0x000000ff00ff79a7 */ /* 0x0005e600081004ff */
[----:B------:R-:W-:Y:S04]  /*4b10*/  @UP1 UMOV UR29, UR4 ;  /* 0x00000004001d1c82 */ /* 0x000fe80008000000 */
[----:B------:R-:W-:Y:S04]  /*4b20*/  @UP1 UMOV UR14, UR6 ;  /* 0x00000006000e1c82 */ /* 0x000fe80008000000 */
[----:B------:R-:W-:Y:S01]  /*4b30*/  @UP1 UMOV UR13, UR5 ;  /* 0x00000005000d1c82 */ /* 0x000fe20008000000 */
[----:B------:R-:W-:Y:S05]  /*4b40*/  BRA.U !UP0, `(.L_x_78) ;  /* 0x0000000108a47547 */ /* 0x000fea000b800000 */
[----:B------:R-:W-:Y:S02]  /*4b50*/  UIMAD.WIDE.U32 UR18, UR13, UR43, URZ ;  /* 0x0000002b0d1272a5 */ /* 0x000fe4000f8e00ff */
[----:B------:R-:W-:Y:S02]  /*4b60*/  UIMAD.WIDE.U32 UR26, UR14, UR40, URZ ;  /* 0x000000280e1a72a5 */ /* 0x000fe4000f8e00ff */
[----:B------:R-:W-:Y:S02]  /*4b70*/  USEL UR4, UR30, UR38, !UP5 ;  /* 0x000000261e047287 */ /* 0x000fe4000e800000 */
[----:B------:R-:W-:Y:S02]  /*4b80*/  USEL UR7, UR31, UR44, !UP6 ;  /* 0x0000002c1f077287 */ /* 0x000fe4000f000000 */
[----:B-1----:R-:W-:Y:S02]  /*4b90*/  UIMAD.WIDE.U32 UR8, UR4, UR22, URZ ;  /* 0x00000016040872a5 */ /* 0x002fe4000f8e00ff */
[----:B------:R-:W-:Y:S01]  /*4ba0*/  UIMAD.WIDE.U32 UR10, UR7, UR22, URZ ;  /* 0x00000016070a72a5 */ /* 0x000fe2000f8e00ff */
[----:B------:R-:W-:Y:S02]  /*4bb0*/  UMOV UR5, UR19 ;  /* 0x0000001300057c82 */ /* 0x000fe40008000000 */
[----:B------:R-:W-:Y:S03]  /*4bc0*/  USHF.R.U32.HI UR6, URZ, UR46, UR5 ;  /* 0x0000002eff067299 */ /* 0x000fe60008011605 */
[----:B------:R-:W-:Y:S01]  /*4bd0*/  UMOV UR5, UR27 ;  /* 0x0000001b00057c82 */ /* 0x000fe20008000000 */
[----:B------:R-:W-:Y:S02]  /*4be0*/  USEL UR6, UR13, UR6, !UP5 ;  /* 0x000000060d067287 */ /* 0x000fe4000e800000 */
[----:B------:R-:W-:Y:S03]  /*4bf0*/  USHF.R.U32.HI UR12, URZ, UR41, UR5 ;  /* 0x00000029ff0c7299 */ /* 0x000fe60008011605 */
[----:B------:R-:W-:Y:S02]  /*4c00*/  UMOV UR5, UR9 ;  /* 0x0000000900057c82 */ /* 0x000fe40008000000 */
[----:B------:R-:W-:Y:S03]  /*4c10*/  @UP4 USHF.R.U32.HI UR4, URZ, UR23, UR5 ;  /* 0x00000017ff044299 */ /* 0x000fe60008011605 */
[----:B------:R-:W-:Y:S01]  /*4c20*/  UMOV UR5, UR11 ;  /* 0x0000000b00057c82 */ /* 0x000fe20008000000 */
[----:B------:R-:W-:Y:S02]  /*4c30*/  UIMAD UR4, UR39, UR4, URZ ;  /* 0x00000004270472a4 */ /* 0x000fe4000f8e02ff */
[----:B------:R-:W-:Y:S02]  /*4c40*/  @UP4 USHF.R.U32.HI UR7, URZ, UR23, UR5 ;  /* 0x00000017ff074299 */ /* 0x000fe40008011605 */
[----:B------:R-:W-:Y:S02]  /*4c50*/  UIMAD.WIDE.U32 UR10, UR6, UR22, URZ ;  /* 0x00000016060a72a5 */ /* 0x000fe4000f8e00ff */
[----:B------:R-:W-:Y:S02]  /*4c60*/  USEL UR5, UR14, UR12, !UP6 ;  /* 0x0000000c0e057287 */ /* 0x000fe4000f000000 */
[----:B------:R-:W-:Y:S02]  /*4c70*/  UIMAD UR8, UR39, UR7, URZ ;  /* 0x00000007270872a4 */ /* 0x000fe4000f8e02ff */
[----:B------:R-:W-:Y:S03]  /*4c80*/  UISETP.GE.AND UP0, UPT, UR6, UR4, UPT ;  /* 0x000000040600728c */ /* 0x000fe6000bf06270 */
[----:B------:R-:W-:Y:S01]  /*4c90*/  UMOV UR4, UR11 ;  /* 0x0000000b00047c82 */ /* 0x000fe20008000000 */
[----:B------:R-:W-:Y:S02]  /*4ca0*/  UISETP.GE.OR UP0, UPT, UR5, UR8, UP0 ;  /* 0x000000080500728c */ /* 0x000fe40008706670 */
[----:B------:R-:W-:Y:S02]  /*4cb0*/  USHF.R.U32.HI UR4, URZ, UR23, UR4 ;  /* 0x00000017ff047299 */ /* 0x000fe40008011604 */
[----:B------:R-:W-:Y:S02]  /*4cc0*/  UIMAD.WIDE.U32 UR8, UR5, UR22, URZ ;  /* 0x00000016050872a5 */ /* 0x000fe4000f8e00ff */
[----:B------:R-:W-:Y:S04]  /*4cd0*/  USEL UR10, UR6, UR4, !UP4 ;  /* 0x00000004060a7287 */ /* 0x000fe8000e000000 */
[----:B------:R-:W-:Y:S01]  /*4ce0*/  UIADD3 UR11, UPT, UPT, -UR10, URZ, URZ ;  /* 0x000000ff0a0b7290 */ /* 0x000fe2000fffe1ff */
[----:B------:R-:W-:Y:S02]  /*4cf0*/  @!UP0 UMOV UR4, UR9 ;  /* 0x0000000900048c82 */ /* 0x000fe40008000000 */
[----:B------:R-:W-:Y:S02]  /*4d00*/  @!UP0 USHF.R.U32.HI UR4, URZ, UR23, UR4 ;  /* 0x00000017ff048299 */ /* 0x000fe40008011604 */
[----:B------:R-:W-:Y:S02]  /*4d10*/  UIMAD UR8, UR39, UR11, UR6 ;  /* 0x0000000b270872a4 */ /* 0x000fe4000f8e0206 */
[----:B------:R-:W-:Y:S04]  /*4d20*/  @!UP0 USEL UR4, UR5, UR4, !UP4 ;  /* 0x0000000405048287 */ /* 0x000fe8000e000000 */
[----:B------:R-:W-:Y:S02]  /*4d30*/  @!UP0 UIMAD UR8, UR7, UR8, UR4 ;  /* 0x00000008070882a4 */ /* 0x000fe4000f8e0204 */
[----:B------:R-:W-:Y:S02]  /*4d40*/  @!UP0 UIADD3 UR9, UPT, UPT, UR10, -UR4, URZ ;  /* 0x800000040a098290 */ /* 0x000fe4000fffe0ff */
[----:B------:R-:W-:Y:S02]  /*4d50*/  UIADD3 UR4, UPT, UPT, -UR5, URZ, URZ ;  /* 0x000000ff05047290 */ /* 0x000fe4000fffe1ff */
[----:B------:R-:W-:Y:S02]  /*4d60*/  UIADD3 UR7, UPT, UPT, -UR6, URZ, URZ ;  /* 0x000000ff06077290 */ /* 0x000fe4000fffe1ff */
[----:B------:R-:W-:Y:S02]  /*4d70*/  @!UP0 UIMAD UR6, UR9, UR39, UR5 ;  /* 0x00000027090682a4 */ /* 0x000fe4000f8e0205 */
[----:B------:R-:W-:Y:S02]  /*4d80*/  UIMAD UR14, UR15, UR4, UR14 ;  /* 0x000000040f0e72a4 */ /* 0x000fe4000f8e020e */
[----:B------:R-:W-:Y:S01]  /*4d90*/  UIMAD UR13, UR42, UR7, UR13 ;  /* 0x000000072a0d72a4 */ /* 0x000fe2000f8e020d */
[----:B------:R-:W-:Y:S02]  /*4da0*/  @!UP0 UMOV UR5, UR8 ;  /* 0x0000000800058c82 */ /* 0x000fe40008000000 */
[----:B------:R-:W-:Y:S02]  /*4db0*/  UIMAD UR14, UR5, UR15, UR14 ;  /* 0x0000000f050e72a4 */ /* 0x000fe4000f8e020e */
[----:B------:R-:W-:Y:S11]  /*4dc0*/  UIMAD UR13, UR6, UR42, UR13 ;  /* 0x0000002a060d72a4 */ /* 0x000ff6000f8e020d */
[----:B------:R-:W-:Y:S01]  /*4dd0*/  @!UPT UIADD3 URZ, UPT, UPT, URZ, URZ, URZ ;  /* 0x000000fffffff290 */ /* 0x000fe2000fffe0ff */
.L_x_78:
[----:B------:R-:W3:Y:S01]  /*4de0*/  @!UP2 LDCU.128 UR8, c[0x0][0xb10] ;  /* 0x00016200ff08a7ac */ /* 0x000ee20008000c00 */
[C---:B----4-:R-:W-:Y:S02]  /*4df0*/  ISETP.NE.U32.AND P1, PT, R4.reuse, RZ, PT ;  /* 0x000000ff0400720c */ /* 0x050fe40003f25070 */
[----:B------:R-:W-:Y:S02]  /*4e00*/  ISETP.NE.U32.AND P0, PT, R4, RZ, PT ;  /* 0x000000ff0400720c */ /* 0x000fe40003f05070 */
[C---:B------:R-:W-:Y:S02]  /*4e10*/  ISETP.NE.AND.EX P1, PT, R5.reuse, RZ, PT, P1 ;  /* 0x000000ff0500720c */ /* 0x040fe40003f25310 */
[----:B------:R-:W-:Y:S01]  /*4e20*/  ISETP.NE.AND.EX P0, PT, R5, RZ, PT, P0 ;  /* 0x000000ff0500720c */ /* 0x000fe20003f05300 */
[----:B------:R-:W4:Y:S01]  /*4e30*/  @!UP2 LDCU UR5, c[0x0][0xb0c] ;  /* 0x00016180ff05a7ac */ /* 0x000f220008000800 */
[----:B------:R-:W-:Y:S01]  /*4e40*/  SHF.L.U32 R9, R15, 0x1f, RZ ;  /* 0x0000001f0f097819 */ /* 0x000fe200000006ff */
[----:B------:R-:W-:Y:S02]  /*4e50*/  USHF.L.U32 UR35, UR16, 0x7, URZ ;  /* 0x0000000710237899 */ /* 0x000fe400080006ff */
[----:B------:R-:W-:Y:S02]  /*4e60*/  USHF.L.U32 UR34, UR20, 0x6, URZ ;  /* 0x0000000614227899 */ /* 0x000fe400080006ff */
[----:B---3--:R-:W-:Y:S07]  /*4e70*/  UIMAD.WIDE.U32 UR6, UR14, UR8, URZ ;  /* 0x000000080e0672a5 */ /* 0x008fee000f8e00ff */
[----:B------:R-:W-:Y:S01]  /*4e80*/  @!UP2 UMOV UR4, UR7 ;  /* 0x000000070004ac82 */ /* 0x000fe20008000000 */
[----:B----4-:R-:W-:Y:S02]  /*4e90*/  @!UP2 UISETP.NE.AND UP0, UPT, UR5, 0x1, UPT ;  /* 0x000000010500a88c */ /* 0x010fe4000bf05270 */
[----:B------:R-:W-:Y:S02]  /*4ea0*/  @!UP2 USHF.R.U32.HI UR4, URZ, UR9, UR4 ;  /* 0x00000009ff04a299 */ /* 0x000fe40008011604 */
[----:B------:R-:W-:Y:S02]  /*4eb0*/  UIMAD.WIDE.U32 UR6, UR13, UR11, URZ ;  /* 0x0000000b0d0672a5 */ /* 0x000fe4000f8e00ff */
[----:B------:R-:W-:Y:S02]  /*4ec0*/  @!UP2 USEL UR8, UR14, UR4, !UP0 ;  /* 0x000000040e08a287 */ /* 0x000fe4000c000000 */
[----:B------:R-:W-:Y:S03]  /*4ed0*/  @!UP2 UISETP.NE.AND UP0, UPT, UR10, 0x1, UPT ;  /* 0x000000010a00a88c */ /* 0x000fe6000bf05270 */
[----:B------:R-:W-:Y:S02]  /*4ee0*/  @!UP2 UMOV UR6, UR7 ;  /* 0x000000070006ac82 */ /* 0x000fe40008000000 */
[----:B------:R-:W3:Y:S02]  /*4ef0*/  @!UP2 LDCU UR4, c[0x0][0xb20] ;  /* 0x00016400ff04a7ac */ /* 0x000ee40008000800 */
[----:B---3--:R-:W-:Y:S04]  /*4f00*/  @!UP2 USHF.R.U32.HI UR6, URZ, UR4, UR6 ;  /* 0x00000004ff06a299 */ /* 0x008fe80008011606 */
[----:B------:R-:W-:Y:S04]  /*4f10*/  @!UP2 USEL UR6, UR13, UR6, !UP0 ;  /* 0x000000060d06a287 */ /* 0x000fe8000c000000 */
[----:B------:R-:W-:Y:S02]  /*4f20*/  @!UP2 UIADD3 UR4, UPT, UPT, -UR8, UR6, URZ ;  /* 0x000000060804a290 */ /* 0x000fe4000fffe1ff */
[----:B------:R-:W-:Y:S02]  /*4f30*/  @!UP2 UIADD3 UR6, UPT, UPT, UR8, -UR6, URZ ;  /* 0x800000060806a290 */ /* 0x000fe4000fffe0ff */
[----:B------:R-:W-:Y:S02]  /*4f40*/  @!UP2 UIMAD UR14, UR4, UR5, UR14 ;  /* 0x00000005040ea2a4 */ /* 0x000fe4000f8e020e */
[----:B------:R-:W-:Y:S01]  /*4f50*/  @!UP2 UIMAD UR13, UR6, UR10, UR13 ;  /* 0x0000000a060da2a4 */ /* 0x000fe2000f8e020d */
[----:B------:R-:W-:Y:S11]  /*4f60*/  BRA.U UP3, `(.L_x_79) ;  /* 0x0000000103107547 */ /* 0x000ff6000b800000 */
[----:B--2---:R-:W-:Y:S04]  /*4f70*/  MOV R0, UR45 ;  /* 0x0000002d00007c02 */ /* 0x004fe80008000f00 */
[----:B------:R-:W-:Y:S04]  /*4f80*/  SHF.L.U32 R11, R0, 0x1f, RZ ;  /* 0x0000001f000b7819 */ /* 0x000fe800000006ff */
[----:B------:R-:W2:Y:S02]  /*4f90*/  SYNCS.PHASECHK.TRANS64.TRYWAIT P2, [UR21+0x68], R11 ;  /* 0x0000680bff0075a7 */ /* 0x000ea40008041115 */
[----:B--2---:R-:W-:Y:S05]  /*4fa0*/  @!P2 BRA `(.L_x_80) ;  /* 0x0000004400f8a947 */ /* 0x004fea0003800000 */
.L_x_79:
[----:B------:R-:W-:Y:S05]  /*4fb0*/  @!P1 BRA `(.L_x_81) ;  /* 0x0000000000309947 */ /* 0x000fea0003800000 */
[----:B------:R-:W-:Y:S01]  /*4fc0*/  ISETP.NE.U32.AND P1, PT, R2, RZ, PT ;  /* 0x000000ff0200720c */ /* 0x000fe20003f25070 */
[----:B------:R-:W3:Y:S01]  /*4fd0*/  LDCU.64 UR4, c[0x0][0x358] ;  /* 0x00006b00ff0477ac */ /* 0x000ee20008000a00 */
[----:B------:R-:W-:Y:S02]  /*4fe0*/  IMAD.MOV.U32 R56, RZ, RZ, 0x1 ;  /* 0x00000001ff387424 */ /* 0x000fe400078e00ff */
[----:B------:R-:W-:Y:S11]  /*4ff0*/  ISETP.NE.AND.EX P1, PT, R3, RZ, PT, P1 ;  /* 0x000000ff0300720c */ /* 0x000ff60003f25310 */
[----:B------:R-:W-:Y:S02]  /*5000*/  @!UPT UIADD3 URZ, UPT, UPT, URZ, URZ, URZ ;  /* 0x000000fffffff290 */ /* 0x000fe4000fffe0ff */
[----:B--2---:R-:W2:Y:S01]  /*5010*/  @P1 LDC.64 R10, c[0x0][0x888] ;  /* 0x00022200ff0a1b82 */ /* 0x004ea20000000a00 */
[----:B------:R-:W-:Y:S04]  /*5020*/  @P1 IMAD R0, R4, UR60, RZ ;  /* 0x0000003c04001c24 */ /* 0x000fe8000f8e02ff */
[----:B--2---:R-:W-:Y:S04]  /*5030*/  @P1 IMAD.WIDE R10, R0, 0x4, R10 ;  /* 0x00000004000a1825 */ /* 0x004fe800078e020a */
[----:B------:R-:W-:Y:S01]  /*5040*/  HFMA2 R0, -RZ, RZ, 0, 5.9604644775390625e-08 ;  /* 0x00000001ff007431 */ /* 0x000fe200000001ff */
[----:B---3-5:R3:W5:Y:S04]  /*5050*/  @P1 LDG.E R27, desc[UR4][R10.64] ;  /* 0x000000040a1b1981 */ /* 0x028768000c1e1900 */
[----:B------:R-:W-:Y:S01]  /*5060*/  @!P1 PRMT R56, R0, 0x7610, R56 ;  /* 0x0000761000389816 */ /* 0x000fe20000000038 */
[----:B---3--:R-:W4:Y:S06]  /*5070*/  @!P1 LDC R27, c[0x0][0x880] ;  /* 0x00022000ff1b9b82 */ /* 0x008f2c0000000800 */
.L_x_81:
[----:B----45:R-:W-:Y:S01]  /*5080*/  @!P0 FSETP.EQ.AND P1, PT, R27, RZ, PT ;  /* 0x000000ff1b00820b */ /* 0x030fe20003f22000 */
[----:B------:R-:W-:Y:S01]  /*5090*/  @!UPT UIADD3 URZ, UPT, UPT, URZ, URZ, URZ ;  /* 0x000000fffffff290 */ /* 0x000fe2000fffe0ff */
[----:B------:R-:W-:Y:S11]  /*50a0*/  @!P0 BRA `(.L_x_82) ;  /* 0x0000000000188947 */ /* 0x000ff60003800000 */
[----:B------:R-:W-:Y:S02]  /*50b0*/  LOP3.LUT P0, RZ, R56, 0xff, RZ, 0xc0, !PT ;  /* 0x000000ff38ff7812 */ /* 0x000fe4000780c0ff */
[----:B------:R-:W-:Y:S04]  /*50c0*/  ISETP.NE.U32.AND P1, PT, R2, RZ, PT ;  /* 0x000000ff0200720c */ /* 0x000fe80003f25070 */
[----:B------:R-:W-:Y:S04]  /*50d0*/  ISETP.NE.AND.EX P1, PT, R3, RZ, PT, P1 ;  /* 0x000000ff0300720c */ /* 0x000fe80003f25310 */
[----:B------:R-:W-:Y:S03]  /*50e0*/  PLOP3.LUT P1, PT, P1, PT, PT, 0x8, 0x80 ;  /* 0x000000000080781c */ /* 0x000fe60000f2e170 */
[----:B------:R-:W-:Y:S11]  /*50f0*/  @P0 FSETP.EQ.AND P1, PT, R27, RZ, PT ;  /* 0x000000ff1b00020b */ /* 0x000ff60003f22000 */
[----:B------:R-:W-:Y:S02]  /*5100*/  @!UPT UIADD3 URZ, UPT, UPT, URZ, URZ, URZ ;  /* 0x000000fffffff290 */ /* 0x000fe4000fffe0ff */
.L_x_82:
[----:B------:R-:W3:Y:S01]  /*5110*/  SYNCS.PHASECHK.TRANS64.TRYWAIT P2, [UR21+0x40], R9 ;  /* 0x00004009ff0075a7 */ /* 0x000ee20008041115 */
[----:B------:R-:W-:Y:S04]  /*5120*/  ELECT P0, URZ, PT ;  /* 0x0000000000ff782f */ /* 0x000fe80003800000 */
[----:B------:R-:W-:Y:S11]  /*5130*/  PLOP3.LUT P1, PT, P1, P0, PT, 0xf2, 0x2f ;  /* 0x00000000002f781c */ /* 0x000ff60000f21e72 */
[----:B------:R-:W-:Y:S02]  /*5140*/  @!UPT UIADD3 URZ, UPT, UPT, URZ, URZ, URZ ;  /* 0x000000fffffff290 */ /* 0x000fe4000fffe0ff */
[----:B------:R-:W-:Y:S05]  /*5150*/  @!P1 IADD3 R8, P0, PT, R16, 0x580, RZ ;  /* 0x0000058010089810 */ /* 0x000fea0007f1e0ff */
[----:B------:R-:W-:Y:S01]  /*5160*/  @!P1 IMAD.X R6, RZ, RZ, R17, P0 ;  /* 0x000000ffff069224 */ /* 0x000fe200000e0611 */
[----:B---3--:R-:W-:Y:S07]  /*5170*/  @!P2 BRA `(.L_x_83) ;  /* 0x00000044009ca947 */ /* 0x008fee0003800000 */
.L_x_166:
[----:B------:R-:W-:Y:S01]  /*5180*/  @!P1 R2UR UR5, R8 ;  /* 0x00000000080592ca */ /* 0x000fe200000e0000 */
[----:B------:R-:W-:Y:S01]  /*5190*/  VOTEU.ALL UP0, P1 ;  /* 0x0000000000ff7886 */ /* 0x000fe20000800000 */
[----:B------:R-:W-:Y:S01]  /*51a0*/  @!P1 R2UR UR4, R6 ;  /* 0x00000000060492ca */ /* 0x000fe200000e0000 */
[----:B--2---:R-:W-:Y:S01]  /*51b0*/  @!P1 IMAD.MOV.U32 R0, RZ, RZ, 0x2000 ;  /* 0x00002000ff009424 */ /* 0x004fe200078e00ff */
[----:B------:R-:W-:Y:S01]  /*51c0*/  UMOV UR8, 0x0 ;  /* 0x0000000000087882 */ /* 0x000fe20000000000 */
[----:B------:R-:W-:Y:S01]  /*51d0*/  UMOV UR9, 0x10000000 ;  /* 0x1000000000097882 */ /* 0x000fe20000000000 */
[----:B------:R-:W-:Y:S01]  /*51e0*/  @!UP0 UIADD3 UR32, UPT, UPT, UR21, 0x200, URZ ;  /* 0x0000020015208890 */ /* 0x000fe2000fffe0ff */
[----:B------:R-:W-:Y:S01]  /*51f0*/  @!P1 IADD3 R8, P0, PT, R16, 0x580, RZ ;  /* 0x0000058010089810 */ /* 0x000fe20007f1e0ff */
[----:B------:R-:W-:Y:S01]  /*5200*/  VOTEU.ALL UP0, P1 ;  /* 0x0000000000ff7886 */ /* 0x000fe20000800000 */
[----:B------:R-:W-:Y:S01]  /*5210*/  UMOV UR36, UR60 ;  /* 0x0000003c00247c82 */ /* 0x000fe20008000000 */
[----:B------:R-:W-:Y:S02]  /*5220*/  UPRMT UR6, UR54, 0x654, UR33 ;  /* 0x0000065436067896 */ /* 0x000fe40008000021 */
[----:B------:R-:W-:Y:S02]  /*5230*/  @!P1 IMAD.X R6, RZ, RZ, R17, P0 ;  /* 0x000000ffff069224 */ /* 0x000fe400000e0611 */
[----:B------:R-:W-:Y:S02]  /*5240*/  IMAD.U32 R10, RZ, RZ, UR5 ;  /* 0x00000005ff0a7e24 */ /* 0x000fe4000f8e00ff */
[----:B------:R-:W-:Y:S03]  /*5250*/  IMAD.U32 R11, RZ, RZ, UR4 ;  /* 0x00000004ff0b7e24 */ /* 0x000fe6000f8e00ff */
[----:B------:R-:W-:Y:S02]  /*5260*/  @!P1 R2UR UR4, R10 ;  /* 0x000000000a0492ca */ /* 0x000fe400000e0000 */
[----:B------:R-:W-:Y:S11]  /*5270*/  @!P1 R2UR UR5, R11 ;  /* 0x000000000b0592ca */ /* 0x000ff600000e0000 */
[----:B------:R-:W-:Y:S02]  /*5280*/  @!UPT UIADD3 URZ, UPT, UPT, URZ, URZ, URZ ;  /* 0x000000fffffff290 */ /* 0x000fe4000fffe0ff */
[----:B------:R2:W-:Y:S01]  /*5290*/  @!UP0 UTMALDG.3D [UR32], [UR4], desc[UR8] ;  /* 0x00000820040085b4 */ /* 0x0005e20008011000 */
[----:B------:R2:W-:Y:S01]  /*52a0*/  @!P1 SYNCS.ARRIVE.TRANS64.RED.A0TR RZ, [UR21+0x20], R0 ;  /* 0x00002000ffff99a7 */ /* 0x0005e20008300415 */
[----:B------:R-:W-:Y:S01]  /*52b0*/  SYNCS.ARRIVE.TRANS64.RED.A1T0 RZ, [UR6], RZ ;  /* 0x000000ffffff79a7 */ /* 0x000fe20008100406 */
[----:B------:R-:W3:Y:S02]  /*52c0*/  SYNCS.PHASECHK.TRANS64.TRYWAIT P2, [UR21+0x48], R9 ;  /* 0x00004809ff0075a7 */ /* 0x000ee40008041115 */
[----:B--23--:R-:W-:Y:S05]  /*52d0*/  @!P2 BRA `(.L_x_84) ;  /* 0x00000044005ca947 */ /* 0x00cfea0003800000 */
.L_x_168:
        /* <DEDUP_REMOVED lines=8> */
[----:B------:R-:W-:Y:S01]  /*5360*/  @!UP0 UIADD3 UR24, UPT, UPT, UR21, 0x2200, URZ ;  /* 0x0000220015188890 */ /* 0x000fe2000fffe0ff */
[----:B------:R-:W-:Y:S01]  /*5370*/  VOTEU.ALL UP0, P1 ;  /* 0x0000000000ff7886 */ /* 0x000fe20000800000 */
[----:B------:R-:W-:Y:S01]  /*5380*/  UMOV UR27, UR35 ;  /* 0x00000023001b7c82 */ /* 0x000fe20008000000 */
[----:B------:R-:W-:Y:S02]  /*5390*/  UMOV UR28, UR60 ;  /* 0x0000003c001c7c82 */ /* 0x000fe40008000000 */
[----:B------:R-:W-:Y:S01]  /*53a0*/  IMAD.U32 R10, RZ, RZ, UR5 ;  /* 0x00000005ff0a7e24 */ /* 0x000fe2000f8e00ff */
[----:B------:R-:W-:Y:S01]  /*53b0*/  UPRMT UR6, UR54, 0x654, UR25 ;  /* 0x0000065436067896 */ /* 0x000fe20008000019 */
[----:B------:R-:W-:Y:S02]  /*53c0*/  IMAD.U32 R11, RZ, RZ, UR4 ;  /* 0x00000004ff0b7e24 */ /* 0x000fe4000f8e00ff */
[----:B------:R-:W-:Y:S01]  /*53d0*/  @!P1 IMAD.X R6, RZ, RZ, R17, P0 ;  /* 0x000000ffff069224 */ /* 0x000fe200000e0611 */
        /* <DEDUP_REMOVED lines=8> */
.L_x_170:
[----:B------:R-:W-:Y:S01]  /*5460*/  @!P1 R2UR UR5, R8 ;  /* 0x00000000080592ca */ /* 0x000fe200000e0000 */
[----:B------:R-:W-:Y:S01]  /*5470*/  VOTEU.ALL UP0, P1 ;  /* 0x0000000000ff7886 */ /* 0x000fe20000800000 */
[----:B------:R-:W-:Y:S01]  /*5480*/  @!P1 R2UR UR4, R6 ;  /* 0x00000000060492ca */ /* 0x000fe200000e0000 */
[----:B--2---:R-:W-:Y:S01]  /*5490*/  @!P1 IMAD.MOV.U32 R0, RZ, RZ, 0x2000 ;  /* 0x00002000ff009424 */ /* 0x004fe200078e00ff */
[----:B------:R-:W-:Y:S01]  /*54a0*/  UMOV UR8, 0x0 ;  /* 0x0000000000087882 */ /* 0x000fe20000000000 */
[----:B------:R-:W-:Y:S01]  /*54b0*/  UMOV UR9, 0x10000000 ;  /* 0x1000000000097882 */ /* 0x000fe20000000000 */
[----:B------:R-:W-:Y:S01]  /*54c0*/  @!UP0 UIADD3 UR18, UPT, UPT, UR34, 0x20, URZ ;  /* 0x0000002022128890 */ /* 0x000fe2000fffe0ff */
[----:B------:R-:W-:Y:S01]  /*54d0*/  VIADD R14, R14, 0x1 ;  /* 0x000000010e0e7836 */ /* 0x000fe20000000000 */
[----:B------:R-:W-:Y:S01]  /*54e0*/  @!UP0 UIADD3 UR16, UPT, UPT, UR21, 0x4200, URZ ;  /* 0x0000420015108890 */ /* 0x000fe2000fffe0ff */
[----:B------:R-:W-:Y:S01]  /*54f0*/  VOTEU.ALL UP0, P1 ;  /* 0x0000000000ff7886 */ /* 0x000fe20000800000 */
[----:B------:R-:W-:Y:S01]  /*5500*/  UMOV UR19, UR35 ;  /* 0x0000002300137c82 */ /* 0x000fe20008000000 */
[----:B------:R-:W-:Y:S02]  /*5510*/  UMOV UR20, UR60 ;  /* 0x0000003c00147c82 */ /* 0x000fe40008000000 */
[----:B------:R-:W-:Y:S01]  /*5520*/  IMAD.U32 R10, RZ, RZ, UR5 ;  /* 0x00000005ff0a7e24 */ /* 0x000fe2000f8e00ff */
[----:B------:R-:W-:Y:S01]  /*5530*/  UPRMT UR6, UR54, 0x654, UR17 ;  /* 0x0000065436067896 */ /* 0x000fe20008000011 */
        /* <DEDUP_REMOVED lines=9> */
.L_x_172:
[----:B------:R-:W-:Y:S01]  /*55d0*/  @!P1 IADD3 R6, P0, PT, R16, 0x580, RZ ;  /* 0x0000058010069810 */ /* 0x000fe20007f1e0ff */
[----:B------:R-:W-:Y:S01]  /*55e0*/  VOTEU.ALL UP0, P1 ;  /* 0x0000000000ff7886 */ /* 0x000fe20000800000 */
[----:B------:R-:W-:Y:S01]  /*55f0*/  UMOV UR6, 0x0 ;  /* 0x0000000000067882 */ /* 0x000fe20000000000 */
[----:B------:R-:W-:Y:S01]  /*5600*/  UMOV UR7, 0x10000000 ;  /* 0x1000000000077882 */ /* 0x000fe20000000000 */
[----:B------:R-:W-:Y:S01]  /*5610*/  @!P1 R2UR UR5, R6 ;  /* 0x00000000060592ca */ /* 0x000fe200000e0000 */
[----:B--2---:R-:W-:Y:S01]  /*5620*/  @!P1 IMAD.X R0, RZ, RZ, R17, P0 ;  /* 0x000000ffff009224 */ /* 0x004fe200000e0611 */
[----:B------:R-:W-:Y:S01]  /*5630*/  @!UP0 UIADD3 UR10, UPT, UPT, UR34, 0x30, URZ ;  /* 0x00000030220a8890 */ /* 0x000fe2000fffe0ff */
[----:B------:R-:W-:Y:S01]  /*5640*/  R2UR UR18, R58 ;  /* 0x000000003a1272ca */ /* 0x000fe200000e0000 */
[----:B------:R-:W-:Y:S01]  /*5650*/  @!UP0 UIADD3 UR8, UPT, UPT, UR21, 0x6200, URZ ;  /* 0x0000620015088890 */ /* 0x000fe2000fffe0ff */
[----:B------:R-:W-:Y:S01]  /*5660*/  R2UR UR16, R59 ;  /* 0x000000003b1072ca */ /* 0x000fe200000e0000 */
[----:B------:R-:W-:Y:S01]  /*5670*/  @!UP0 UIADD3 UR9, UPT, UPT, UR21, 0x38, URZ ;  /* 0x0000003815098890 */ /* 0x000fe2000fffe0ff */
[----:B------:R-:W-:Y:S01]  /*5680*/  @!P1 R2UR UR4, R0 ;  /* 0x00000000000492ca */ /* 0x000fe200000e0000 */
[----:B------:R-:W-:Y:S01]  /*5690*/  VOTEU.ALL UP0, P1 ;  /* 0x0000000000ff7886 */ /* 0x000fe20000800000 */
[----:B------:R-:W-:Y:S01]  /*56a0*/  UMOV UR11, UR35 ;  /* 0x00000023000b7c82 */ /* 0x000fe20008000000 */
[----:B------:R-:W-:Y:S01]  /*56b0*/  UMOV UR12, UR60 ;  /* 0x0000003c000c7c82 */ /* 0x000fe20008000000 */
[C---:B------:R-:W-:Y:S01]  /*56c0*/  ISETP.NE.AND P0, PT, R14.reuse, 0x2, PT ;  /* 0x000000020e00780c */ /* 0x040fe20003f05270 */
[----:B------:R-:W-:Y:S01]  /*56d0*/  UPLOP3.LUT UP3, UPT, UPT, UPT, UPT, 0x80, 0x8 ;  /* 0x000000000008789c */ /* 0x000fe20003f6f070 */
[----:B------:R-:W-:Y:S01]  /*56e0*/  IMAD.U32 R8, RZ, RZ, UR5 ;  /* 0x00000005ff087e24 */ /* 0x000fe2000f8e00ff */
[----:B------:R-:W-:Y:S01]  /*56f0*/  LOP3.LUT R15, R15, 0x1, RZ, 0x3c, !PT ;  /* 0x000000010f0f7812 */ /* 0x000fe200078e3cff */
[----:B------:R-:W-:Y:S01]  /*5700*/  UMOV UR60, UR29 ;  /* 0x0000001d003c7c82 */ /* 0x000fe20008000000 */
[----:B------:R-:W-:Y:S01]  /*5710*/  SEL R0, RZ, 0x1, P0 ;  /* 0x00000001ff007807 */ /* 0x000fe20000000000 */
[----:B------:R-:W-:Y:S01]  /*5720*/  UIADD3 UR20, UPT, UPT, UR13, UR18, URZ ;  /* 0x000000120d147290 */ /* 0x000fe2000fffe0ff */
[----:B------:R-:W-:Y:S01]  /*5730*/  SEL R14, R14, RZ, P0 ;  /* 0x000000ff0e0e7207 */ /* 0x000fe20000000000 */
[----:B------:R-:W-:Y:S01]  /*5740*/  UIADD3 UR16, UPT, UPT, UR14, UR16, URZ ;  /* 0x000000100e107290 */ /* 0x000fe2000fffe0ff */
[----:B------:R-:W-:Y:S01]  /*5750*/  IMAD.U32 R9, RZ, RZ, UR4 ;  /* 0x00000004ff097e24 */ /* 0x000fe2000f8e00ff */
[----:B------:R-:W-:Y:S02]  /*5760*/  @!P1 R2UR UR4, R8 ;  /* 0x00000000080492ca */ /* 0x000fe400000e0000 */
[----:B------:R-:W-:Y:S02]  /*5770*/  LOP3.LUT R13, R13, R0, RZ, 0x3c, !PT ;  /* 0x000000000d0d7212 */ /* 0x000fe400078e3cff */
[----:B------:R-:W-:Y:S11]  /*5780*/  @!P1 R2UR UR5, R9 ;  /* 0x00000000090592ca */ /* 0x000ff600000e0000 */
[----:B------:R-:W-:Y:S02]  /*5790*/  @!UPT UIADD3 URZ, UPT, UPT, URZ, URZ, URZ ;  /* 0x000000fffffff290 */ /* 0x000fe4000fffe0ff */
[----:B------:R2:W-:Y:S01]  /*57a0*/  @!UP0 UTMALDG.3D [UR8], [UR4], desc[UR6] ;  /* 0x00000608040085b4 */ /* 0x0005e20008011000 */
[----:B------:R2:W-:Y:S01]  /*57b0*/  @!P1 SYNCS.ARRIVE.TRANS64.RED.A0TR RZ, [UR21+0x38], R7 ;  /* 0x00003807ffff99a7 */ /* 0x0005e20008300415 */
[----:B------:R-:W-:Y:S01]  /*57c0*/  SYNCS.ARRIVE.TRANS64.RED.A1T0 RZ, [UR37], RZ ;  /* 0x000000ffffff79a7 */ /* 0x000fe20008100425 */
[----:B------:R-:W-:Y:S05]  /*57d0*/  BRA.U UP1, `(.L_x_87) ;  /* 0xfffffff101607547 */ /* 0x000fea000b83ffff */
[----:B------:R-:W-:-:S04]  /*57e0*/  SHF.L.U32 R3, R15, 0x1f, RZ ;  /* 0x0000001f0f037819 */ /* 0x000fc800000006ff */
[----:B------:R-:W3:Y:S02]  /*57f0*/  SYNCS.PHASECHK.TRANS64.TRYWAIT P0, [UR21+0x40], R3 ;  /* 0x00004003ff0075a7 */ /* 0x000ee40008001115 */
[----:B---3--:R-:W-:Y:S05]  /*5800*/  @!P0 BRA `(.L_x_88) ;  /* 0x0000004000588947 */ /* 0x008fea0003800000 */
.L_x_174:
[----:B------:R-:W4:Y:S02]  /*5810*/  SYNCS.PHASECHK.TRANS64.TRYWAIT P0, [UR21+0x48], R3 ;  /* 0x00004803ff0075a7 */ /* 0x000f240008001115 */
[----:B----4-:R-:W-:Y:S05]  /*5820*/  @!P0 BRA `(.L_x_89) ;  /* 0x0000004000688947 */ /* 0x010fea0003800000 */
.L_x_176:
[----:B------:R-:W4:Y:S02]  /*5830*/  SYNCS.PHASECHK.TRANS64.TRYWAIT P0, [UR21+0x50], R3 ;  /* 0x00005003ff0075a7 */ /* 0x000f240008001115 */
[----:B----4-:R-:W-:Y:S05]  /*5840*/  @!P0 BRA `(.L_x_90) ;  /* 0x0000004000788947 */ /* 0x010fea0003800000 */
.L_x_178:
[----:B---3--:R-:W-:-:S07]  /*5850*/  MOV R0, UR21 ;  /* 0x0000001500007c02 */ /* 0x008fce0008000f00 */
.L_x_91:
[----:B---3--:R-:W-:-:S04]  /*5860*/  SHF.L.U32 R3, R15, 0x1f, RZ ;  /* 0x0000001f0f037819 */ /* 0x008fc800000006ff */
[----:B------:R3:W4:Y:S03]  /*5870*/  SYNCS.PHASECHK.TRANS64.TRYWAIT P0, [R0+URZ+0x58], R3 ;  /* 0x00005803000075a7 */ /* 0x00072600080011ff */
[----:B----4-:R-:W-:Y:S05]  /*5880*/  @!P0 NANOSLEEP.SYNCS 0x989680 ;  /* 0x009896800000895d */ /* 0x010fea0003900000 */
[----:B------:R-:W4:Y:S02]  /*5890*/  @!P0 SYNCS.PHASECHK.TRANS64 P0, [R0+URZ+0x58], R3 ;  /* 0x00005803000085a7 */ /* 0x000f2400080010ff */
[----:B-12-4-:R-:W-:Y:S05]  /*58a0*/  @P0 EXIT ;  /* 0x000000000000094d */ /* 0x016fea0003800000 */
[----:B------:R-:W-:Y:S05]  /*58b0*/  BRA `(.L_x_91) ;  /* 0xfffffffc00e87947 */ /* 0x000fea000383ffff */
.L_x_76:
[----:B------:R-:W-:-:S06]  /*58c0*/  UISETP.GE.AND UP0, UPT, UR17, 0x4, UPT ;  /* 0x000000041100788c */ /* 0x000fcc000bf06270 */
[----:B------:R-:W-:-:S13]  /*58d0*/  PLOP3.LUT P0, PT, PT, PT, UP0, 0x80, 0x8 ;  /* 0x000000000008781c */ /* 0x000fda0003f0f008 */
[----:B------:R-:W-:Y:S05]  /*58e0*/  @!P0 EXIT ;  /* 0x000000000000894d */ /* 0x000fea0003800000 */
[----:B------:R-:W-:Y:S01]  /*58f0*/  BAR.SYNC.DEFER_BLOCKING 0x6, 0xa0 ;  /* 0x0182800000007b1d */ /* 0x000fe20000010000 */
[C---:B------:R-:W-:Y:S01]  /*5900*/  IMAD.SHL.U32 R2, R70.reuse, 0x10, RZ ;  /* 0x0000001046027824 */ /* 0x040fe200078e00ff */
[C---:B------:R-:W-:Y:S01]  /*5910*/  SHF.L.U32 R23, R70.reuse, 0x10, RZ ;  /* 0x0000001046177819 */ /* 0x040fe200000006ff */
[C---:B------:R-:W-:Y:S01]  /*5920*/  IMAD.SHL.U32 R69, R70.reuse, 0x2, RZ ;  /* 0x0000000246457824 */ /* 0x040fe200078e00ff */
[----:B------:R-:W-:Y:S01]  /*5930*/  LOP3.LUT R71, R70, 0x60, RZ, 0xc0, !PT ;  /* 0x0000006046477812 */ /* 0x000fe200078ec0ff */
[----:B------:R-:W-:Y:S01]  /*5940*/  HFMA2 R62, -RZ, RZ, 0, 0 ;  /* 0x00000000ff3e7431 */ /* 0x000fe200000001ff */
[----:B------:R-:W-:Y:S02]  /*5950*/  UMOV UR43, 0x400 ;  /* 0x00000400002b7882 */ /* 0x000fe40000000000 */
[----:B------:R-:W1:Y:S01]  /*5960*/  LDC.64 R54, c[0x0][0x8b0] ;  /* 0x00022c00ff367b82 */ /* 0x000e620000000a00 */
[----:B------:R-:W-:Y:S01]  /*5970*/  ULEA UR43, UR54, UR43, 0x18 ;  /* 0x0000002b362b7291 */ /* 0x000fe2000f8ec0ff */
[----:B------:R-:W-:Y:S01]  /*5980*/  LOP3.LUT R6, R2, 0x60, RZ, 0xc0, !PT ;  /* 0x0000006002067812 */ /* 0x000fe200078ec0ff */
[----:B------:R-:W2:Y:S01]  /*5990*/  LDCU.64 UR6, c[0x0][0x890] ;  /* 0x00011200ff0677ac */ /* 0x000ea20008000a00 */
[----:B------:R-:W-:Y:S01]  /*59a0*/  LOP3.LUT R68, R70, 0x2, RZ, 0xc0, !PT ;  /* 0x0000000246447812 */ /* 0x000fe200078ec0ff */
[----:B------:R-:W-:Y:S01]  /*59b0*/  IMAD.MOV.U32 R66, RZ, RZ, 0x1 ;  /* 0x00000001ff427424 */ /* 0x000fe200078e00ff */
[----:B------:R-:W-:Y:S01]  /*59c0*/  LOP3.LUT R69, R6, 0xc, R69, 0xf8, !PT ;  /* 0x0000000c06457812 */ /* 0x000fe200078ef845 */
[----:B------:R-:W-:Y:S01]  /*59d0*/  UIADD3 UR4, UPT, UPT, UR43, 0x200, URZ ;  /* 0x000002002b047890 */ /* 0x000fe2000fffe0ff */
[----:B------:R-:W3:Y:S01]  /*59e0*/  LDC.64 R52, c[0x0][0x8a8] ;  /* 0x00022a00ff347b82 */ /* 0x000ee20000000a00 */
[----:B------:R-:W-:Y:S01]  /*59f0*/  LOP3.LUT R23, R23, 0x600000, RZ, 0xc0, !PT ;  /* 0x0060000017177812 */ /* 0x000fe200078ec0ff */
[----:B------:R-:W-:Y:S01]  /*5a00*/  IMAD.MOV.U32 R22, RZ, RZ, RZ ;  /* 0x000000ffff167224 */ /* 0x000fe200078e00ff */
[----:B------:R-:W-:-:S02]  /*5a10*/  LOP3.LUT R69, R69, 0x790, R2, 0xf8, !PT ;  /* 0x0000079045457812 */ /* 0x000fc400078ef802 */
[----:B------:R-:W-:Y:S01]  /*5a20*/  CS2R R64, SRZ ;  /* 0x0000000000407805 */ /* 0x000fe2000001ff00 */
[----:B------:R-:W-:Y:S01]  /*5a30*/  IMAD.U32 R60, RZ, RZ, UR4 ;  /* 0x00000004ff3c7e24 */ /* 0x000fe2000f8e00ff */
[----:B------:R-:W-:Y:S01]  /*5a40*/  LOP3.LUT R70, R70, 0x4, RZ, 0xc0, !PT ;  /* 0x0000000446467812 */ /* 0x000fe200078ec0ff */
[----:B------:R-:W4:Y:S01]  /*5a50*/  LDCU UR55, c[0x0][0x370] ;  /* 0x00006e00ff3777ac */ /* 0x000f220008000800 */
[----:B------:R-:W4:Y:S02]  /*5a60*/  LDS R0, [UR43+0x120] ;  /* 0x0001202bff007984 */ /* 0x000f240008000800 */
[----:B------:R-:W-:Y:S01]  /*5a70*/  LEA R69, R69, R60, 0x2 ;  /* 0x0000003c45457211 */ /* 0x000fe200078e10ff */
[----:B------:R-:W1:Y:S01]  /*5a80*/  LDCU UR42, c[0x0][0xb0c] ;  /* 0x00016180ff2a77ac */ /* 0x000e620008000800 */
[----:B--2---:R-:W-:Y:S01]  /*5a90*/  IMAD.U32 R73, RZ, RZ, UR6 ;  /* 0x00000006ff497e24 */ /* 0x004fe2000f8e00ff */
[----:B------:R-:W-:Y:S02]  /*5aa0*/  MOV R72, UR7 ;  /* 0x0000000700487c02 */ /* 0x000fe40008000f00 */
[--C-:B------:R-:W-:Y:S01]  /*5ab0*/  IMAD R68, R68, -0x10, R69.reuse ;  /* 0xfffffff044447824 */ /* 0x100fe200078e0245 */
[----:B------:R-:W2:Y:S01]  /*5ac0*/  LDCU UR38, c[0x0][0xb30] ;  /* 0x00016600ff2677ac */ /* 0x000ea20008000800 */
[----:B------:R-:W-:Y:S01]  /*5ad0*/  IMAD R67, R70, -0x10, R69 ;  /* 0xfffffff046437824 */ /* 0x000fe200078e0245 */
[----:B------:R-:W1:Y:S01]  /*5ae0*/  LDCU.64 UR52, c[0x0][0x888] ;  /* 0x00011100ff3477ac */ /* 0x000e620008000a00 */
[----:B------:R-:W1:Y:S01]  /*5af0*/  LDCU.64 UR40, c[0x0][0xb28] ;  /* 0x00016500ff2877ac */ /* 0x000e620008000a00 */
[----:B------:R-:W1:Y:S01]  /*5b00*/  LDCU.128 UR56, c[0x0][0xb10] ;  /* 0x00016200ff3877ac */ /* 0x000e620008000c00 */
[----:B------:R-:W1:Y:S01]  /*5b10*/  LDCU UR47, c[0x0][0x374] ;  /* 0x00006e80ff2f77ac */ /* 0x000e620008000800 */
[----:B------:R-:W-:Y:S01]  /*5b20*/  UMOV UR46, URZ ;  /* 0x000000ff002e7c82 */ /* 0x000fe20008000000 */
[----:B------:R-:W-:Y:S01]  /*5b30*/  UMOV UR45, URZ ;  /* 0x000000ff002d7c82 */ /* 0x000fe20008000000 */
[----:B-1234-:R-:W-:-:S07]  /*5b40*/  IMAD.IADD R23, R0, 0x1, R23 ;  /* 0x0000000100177824 */ /* 0x01efce00078e0217 */
.L_x_135:
[----:B------:R-:W-:Y:S02]  /*5b50*/  LEA R3, R62, UR43, 0x3 ;  /* 0x0000002b3e037c11 */ /* 0x000fe4000f8e18ff */
[----:B------:R-:W-:Y:S02]  /*5b60*/  SHF.L.U32 R0, R64, 0x1f, RZ ;  /* 0x0000001f40007819 */ /* 0x000fe400000006ff */
[----:B-1----:R-:W-:Y:S02]  /*5b70*/  LEA R5, R62, UR43, 0x4 ;  /* 0x0000002b3e057c11 */ /* 0x002fe4000f8e20ff */
[----:B------:R-:W1:Y:S02]  /*5b80*/  SYNCS.PHASECHK.TRANS64.TRYWAIT P0, [R3+URZ+0x70], R0 ;  /* 0x00007000030075a7 */ /* 0x000e6400080011ff */
[----:B-12---:R-:W-:Y:S05]  /*5b90*/  @!P0 BRA `(.L_x_92) ;  /* 0x0000003c00bc8947 */ /* 0x006fea0003800000 */
.L_x_179:
[----:B------:R-:W2:Y:S01]  /*5ba0*/  LDS.128 R4, [R5+0x100] ;  /* 0x0001000005047984 */ /* 0x000ea20000000c00 */
        /* <DEDUP_REMOVED lines=10> */
[----:B------:R-:W-:Y:S01]  /*5c50*/  PLOP3.LUT P0, PT, PT, PT, UP1, 0x80, 0x8 ;  /* 0x000000000008781c */ /* 0x000fe20003f0f018 */
[----:B------:R-:W-:Y:S11]  /*5c60*/  UP2UR UR62, UPR, URZ, 0x2 ;  /* 0x00000002ff3e7883 */ /* 0x000ff60008000000 */
[----:B------:R-:W-:Y:S01]  /*5c70*/  @!UPT UIADD3 URZ, UPT, UPT, URZ, URZ, URZ ;  /* 0x000000fffffff290 */ /* 0x000fe2000fffe0ff */
[----:B-1----:R-:W-:Y:S02]  /*5c80*/  @P0 SHF.R.U32.HI R0, RZ, 0x10, R5 ;  /* 0x00000010ff000819 */ /* 0x002fe40000011605 */
        /* <DEDUP_REMOVED lines=12> */
[----:B------:R-:W2:Y:S01]  /*5d50*/  LDCU UR12, c[0x0][0xb20] ;  /* 0x00016400ff0c77ac */ /* 0x000ea20008000800 */
[----:B------:R-:W-:Y:S02]  /*5d60*/  UIMAD.WIDE.U32 UR4, UR47, UR59, URZ ;  /* 0x0000003b2f0472a5 */ /* 0x000fe4000f8e00ff */
[----:B------:R-:W-:Y:S02]  /*5d70*/  UIMAD.WIDE.U32 UR6, UR55, UR56, URZ ;  /* 0x00000038370672a5 */ /* 0x000fe4000f8e00ff */
[----:B------:R-:W-:Y:S02]  /*5d80*/  UISETP.NE.AND UP0, UPT, UR58, 0x1, UPT ;  /* 0x000000013a00788c */ /* 0x000fe4000bf05270 */
[----:B------:R-:W-:Y:S02]  /*5d90*/  UIMAD.WIDE.U32 UR8, UR36, UR59, URZ ;  /* 0x0000003b240872a5 */ /* 0x000fe4000f8e00ff */
[----:B------:R-:W-:Y:S02]  /*5da0*/  UIMAD.WIDE.U32 UR10, UR37, UR56, URZ ;  /* 0x00000038250a72a5 */ /* 0x000fe4000f8e00ff */
[----:B------:R-:W-:Y:S02]  /*5db0*/  UISETP.NE.AND UP1, UPT, UR42, 0x1, UPT ;  /* 0x000000012a00788c */ /* 0x000fe4000bf25270 */
[----:B------:R-:W-:Y:S01]  /*5dc0*/  UISETP.NE.AND UP2, UPT, UR39, 0x1, UPT ;  /* 0x000000012700788c */ /* 0x000fe2000bf45270 */
[----:B------:R-:W-:Y:S02]  /*5dd0*/  UMOV UR4, UR5 ;  /* 0x0000000500047c82 */ /* 0x000fe40008000000 */
[----:B--2---:R-:W-:Y:S03]  /*5de0*/  USHF.R.U32.HI UR5, URZ, UR12, UR4 ;  /* 0x0000000cff057299 */ /* 0x004fe60008011604 */
[----:B------:R-:W-:Y:S02]  /*5df0*/  UMOV UR4, UR7 ;  /* 0x0000000700047c82 */ /* 0x000fe40008000000 */
[----:B------:R-:W-:Y:S02]  /*5e00*/  USHF.R.U32.HI UR7, URZ, UR57, UR4 ;  /* 0x00000039ff077299 */ /* 0x000fe40008011604 */
[----:B------:R-:W-:Y:S02]  /*5e10*/  USEL UR4, UR47, UR5, !UP0 ;  /* 0x000000052f047287 */ /* 0x000fe4000c000000 */
[----:B------:R-:W-:Y:S01]  /*5e20*/  USEL UR7, UR55, UR7, !UP1 ;  /* 0x0000000737077287 */ /* 0x000fe2000c800000 */
[----:B------:R-:W-:Y:S01]  /*5e30*/  UMOV UR5, UR9 ;  /* 0x0000000900057c82 */ /* 0x000fe20008000000 */
[----:B------:R-:W-:Y:S02]  /*5e40*/  UIMAD.WIDE.U32 UR8, UR4, UR40, URZ ;  /* 0x00000028040872a5 */ /* 0x000fe4000f8e00ff */
[----:B------:R-:W-:Y:S03]  /*5e50*/  USHF.R.U32.HI UR6, URZ, UR12, UR5 ;  /* 0x0000000cff067299 */ /* 0x000fe60008011605 */
[----:B------:R-:W-:Y:S01]  /*5e60*/  UMOV UR5, UR11 ;  /* 0x0000000b00057c82 */ /* 0x000fe20008000000 */
[----:B------:R-:W-:Y:S02]  /*5e70*/  UIMAD.WIDE.U32 UR10, UR7, UR40, URZ ;  /* 0x00000028070a72a5 */ /* 0x000fe4000f8e00ff */
[----:B------:R-:W-:Y:S02]  /*5e80*/  USHF.R.U32.HI UR12, URZ, UR57, UR5 ;  /* 0x00000039ff0c7299 */ /* 0x000fe40008011605 */
[----:B------:R-:W-:Y:S01]  /*5e90*/  USEL UR6, UR36, UR6, !UP0 ;  /* 0x0000000624067287 */ /* 0x000fe2000c000000 */
[----:B------:R-:W-:Y:S02]  /*5ea0*/  UMOV UR5, UR9 ;  /* 0x0000000900057c82 */ /* 0x000fe40008000000 */
[----:B------:R-:W-:Y:S01]  /*5eb0*/  UMOV UR10, UR11 ;  /* 0x0000000b000a7c82 */ /* 0x000fe20008000000 */
[----:B------:R-:W-:Y:S02]  /*5ec0*/  @UP2 USHF.R.U32.HI UR4, URZ, UR41, UR5 ;  /* 0x00000029ff042299 */ /* 0x000fe40008011605 */
[----:B------:R-:W-:Y:S02]  /*5ed0*/  @UP2 USHF.R.U32.HI UR7, URZ, UR41, UR10 ;  /* 0x00000029ff072299 */ /* 0x000fe4000801160a */
[----:B------:R-:W-:Y:S02]  /*5ee0*/  UIMAD UR4, UR39, UR4, URZ ;  /* 0x00000004270472a4 */ /* 0x000fe4000f8e02ff */
        /* <DEDUP_REMOVED lines=8> */
[----:B------:R-:W-:Y:S02]  /*5f70*/  USEL UR11, UR6, UR4, !UP2 ;  /* 0x00000004060b7287 */ /* 0x000fe4000d000000 */
[----:B------:R-:W-:Y:S02]  /*5f80*/  UIADD3 UR8, UPT, UPT, -UR5, URZ, URZ ;  /* 0x000000ff05087290 */ /* 0x000fe4000fffe1ff */
[----:B------:R-:W-:Y:S01]  /*5f90*/  UIADD3 UR10, UPT, UPT, -UR11, URZ, URZ ;  /* 0x000000ff0b0a7290 */ /* 0x000fe2000fffe1ff */
[----:B------:R-:W-:Y:S01]  /*5fa0*/  @!UP0 UMOV UR4, UR9 ;  /* 0x0000000900048c82 */ /* 0x000fe20008000000 */
[----:B------:R-:W-:Y:S02]  /*5fb0*/  UIADD3 UR9, UPT, UPT, -UR6, URZ, URZ ;  /* 0x000000ff06097290 */ /* 0x000fe4000fffe1ff */
[----:B------:R-:W-:Y:S02]  /*5fc0*/  @!UP0 USHF.R.U32.HI UR4, URZ, UR41, UR4 ;  /* 0x00000029ff048299 */ /* 0x000fe40008011604 */
[----:B------:R-:W-:Y:S02]  /*5fd0*/  UIMAD UR10, UR39, UR10, UR6 ;  /* 0x0000000a270a72a4 */ /* 0x000fe4000f8e0206 */
[----:B------:R-:W-:Y:S04]  /*5fe0*/  @!UP0 USEL UR4, UR5, UR4, !UP2 ;  /* 0x0000000405048287 */ /* 0x000fe8000d000000 */
[----:B------:R-:W-:Y:S02]  /*5ff0*/  @!UP0 UIMAD UR10, UR7, UR10, UR4 ;  /* 0x0000000a070a82a4 */ /* 0x000fe4000f8e0204 */
[----:B------:R-:W-:Y:S02]  /*6000*/  @!UP0 UIADD3 UR11, UPT, UPT, UR11, -UR4, URZ ;  /* 0x800000040b0b8290 */ /* 0x000fe4000fffe0ff */
[----:B------:R-:W-:Y:S02]  /*6010*/  UIMAD UR7, UR42, UR8, UR37 ;  /* 0x000000082a0772a4 */ /* 0x000fe4000f8e0225 */
[----:B------:R-:W-:Y:S02]  /*6020*/  @!UP0 UIMAD UR6, UR11, UR39, UR5 ;  /* 0x000000270b0682a4 */ /* 0x000fe4000f8e0205 */
[----:B------:R-:W-:Y:S01]  /*6030*/  UIMAD UR4, UR58, UR9, UR36 ;  /* 0x000000093a0472a4 */ /* 0x000fe2000f8e0224 */
[----:B------:R-:W-:Y:S02]  /*6040*/  @!UP0 UMOV UR5, UR10 ;  /* 0x0000000a00058c82 */ /* 0x000fe40008000000 */
[----:B------:R-:W-:Y:S02]  /*6050*/  UIMAD UR37, UR5, UR42, UR7 ;  /* 0x0000002a052572a4 */ /* 0x000fe4000f8e0207 */
[----:B------:R-:W-:Y:S11]  /*6060*/  UIMAD UR36, UR6, UR58, UR4 ;  /* 0x0000003a062472a4 */ /* 0x000ff6000f8e0204 */
[----:B------:R-:W-:Y:S01]  /*6070*/  @!UPT UIADD3 URZ, UPT, UPT, URZ, URZ, URZ ;  /* 0x000000fffffff290 */ /* 0x000fe2000fffe0ff */
.L_x_93:
[----:B------:R-:W-:Y:S01]  /*6080*/  UISETP.NE.AND UP0, UPT, UR38, 0x1, UPT ;  /* 0x000000012600788c */ /* 0x000fe2000bf05270 */
[----:B------:R-:W-:Y:S01]  /*6090*/  LOP3.LUT P0, RZ, R60, 0x1b0, RZ, 0xc0, !PT ;  /* 0x000001b03cff7812 */ /* 0x000fe2000780c0ff */
[----:B------:R-:W-:Y:S01]  /*60a0*/  USHF.L.U32 UR50, UR16, 0x7, URZ ;  /* 0x0000000710327899 */ /* 0x000fe200080006ff */
[----:B------:R-:W-:Y:S01]  /*60b0*/  BSSY.RECONVERGENT B6, `(.L_x_94) ;  /* 0x0000034000067945 */ /* 0x000fe20003800200 */
[----:B------:R-:W-:Y:S01]  /*60c0*/  USHF.L.U32 UR49, UR20, 0x6, URZ ;  /* 0x0000000614317899 */ /* 0x000fe200080006ff */
[----:B------:R-:W-:Y:S06]  /*60d0*/  IADD3 R62, PT, PT, R62, 0x1, RZ ;  /* 0x000000013e3e7810 */ /* 0x000fec0007ffe0ff */
[----:B------:R-:W2:Y:S01]  /*60e0*/  @!UP0 LDCU.128 UR12, c[0x0][0xb10] ;  /* 0x00016200ff0c87ac */ /* 0x000ea20008000c00 */
[----:B------:R-:W3:Y:S01]  /*60f0*/  @!UP0 LDCU UR5, c[0x0][0xb0c] ;  /* 0x00016180ff0587ac */ /* 0x000ee20008000800 */
[----:B------:R-:W4:Y:S01]  /*6100*/  @!UP0 LDCU UR10, c[0x0][0xb20] ;  /* 0x00016400ff0a87ac */ /* 0x000f220008000800 */
[----:B--2---:R-:W-:Y:S02]  /*6110*/  UIMAD.WIDE.U32 UR8, UR37, UR12, URZ ;  /* 0x0000000c250872a5 */ /* 0x004fe4000f8e00ff */
[----:B------:R-:W-:Y:S02]  /*6120*/  UIMAD.WIDE.U32 UR6, UR36, UR15, URZ ;  /* 0x0000000f240672a5 */ /* 0x000fe4000f8e00ff */
[----:B------:R-:W-:Y:S03]  /*6130*/  @!UP0 UISETP.NE.AND UP1, UPT, UR14, 0x1, UPT ;  /* 0x000000010e00888c */ /* 0x000fe6000bf25270 */
[----:B------:R-:W-:Y:S01]  /*6140*/  @!UP0 UMOV UR4, UR9 ;  /* 0x0000000900048c82 */ /* 0x000fe20008000000 */
[----:B---3--:R-:W-:Y:S02]  /*6150*/  @!UP0 UISETP.NE.AND UP2, UPT, UR5, 0x1, UPT ;  /* 0x000000010500888c */ /* 0x008fe4000bf45270 */
[----:B------:R-:W-:Y:S01]  /*6160*/  @!UP0 USHF.R.U32.HI UR4, URZ, UR13, UR4 ;  /* 0x0000000dff048299 */ /* 0x000fe20008011604 */
[----:B------:R-:W-:Y:S02]  /*6170*/  @!UP0 UMOV UR6, UR7 ;  /* 0x0000000700068c82 */ /* 0x000fe40008000000 */
[----:B----4-:R-:W-:Y:S02]  /*6180*/  @!UP0 USHF.R.U32.HI UR6, URZ, UR10, UR6 ;  /* 0x0000000aff068299 */ /* 0x010fe40008011606 */
[----:B------:R-:W-:Y:S02]  /*6190*/  @!UP0 USEL UR7, UR37, UR4, !UP2 ;  /* 0x0000000425078287 */ /* 0x000fe4000d000000 */
[----:B------:R-:W-:Y:S04]  /*61a0*/  @!UP0 USEL UR6, UR36, UR6, !UP1 ;  /* 0x0000000624068287 */ /* 0x000fe8000c800000 */
[----:B------:R-:W-:Y:S02]  /*61b0*/  @!UP0 UIADD3 UR4, UPT, UPT, -UR7, UR6, URZ ;  /* 0x0000000607048290 */ /* 0x000fe4000fffe1ff */
[----:B------:R-:W-:Y:S02]  /*61c0*/  @!UP0 UIADD3 UR6, UPT, UPT, UR7, -UR6, URZ ;  /* 0x8000000607068290 */ /* 0x000fe4000fffe0ff */
[----:B------:R-:W-:Y:S02]  /*61d0*/  @!UP0 UIMAD UR37, UR4, UR5, UR37 ;  /* 0x00000005042582a4 */ /* 0x000fe4000f8e0225 */
[----:B------:R-:W-:Y:S01]  /*61e0*/  @!UP0 UIMAD UR36, UR6, UR14, UR36 ;  /* 0x0000000e062482a4 */ /* 0x000fe2000f8e0224 */
[----:B------:R-:W-:Y:S11]  /*61f0*/  @!P0 BRA `(.L_x_95) ;  /* 0x00000000007c8947 */ /* 0x000ff60003800000 */
[----:B------:R-:W2:Y:S01]  /*6200*/  LDCU.64 UR8, c[0x4][0x80] ;  /* 0x01001000ff0877ac */ /* 0x000ea20008000a00 */
[----:B------:R-:W-:Y:S01]  /*6210*/  MOV R2, 0x0 ;  /* 0x0000000000027802 */ /* 0x000fe20000000f00 */
[----:B------:R-:W-:Y:S02]  /*6220*/  HFMA2 R12, -RZ, RZ, 0, 5.9604644775390625e-08 ;  /* 0x00000001ff0c7431 */ /* 0x000fe400000001ff */
[----:B------:R-:W-:Y:S01]  /*6230*/  IMAD.MOV.U32 R8, RZ, RZ, 0x70 ;  /* 0x00000070ff087424 */ /* 0x000fe200078e00ff */
[----:B------:R3:W4:Y:S01]  /*6240*/  LDC.64 R14, c[0x4][R2] ;  /* 0x01000000020e7b82 */ /* 0x0007220000000a00 */
[----:B------:R-:W1:Y:S01]  /*6250*/  LDCU.64 UR6, c[0x4][0x88] ;  /* 0x01001100ff0677ac */ /* 0x000e620008000a00 */
[----:B------:R-:W-:Y:S01]  /*6260*/  IMAD.MOV.U32 R13, RZ, RZ, RZ ;  /* 0x000000ffff0d7224 */ /* 0x000fe200078e00ff */
[----:B------:R-:W1:Y:S01]  /*6270*/  LDCU.64 UR4, c[0x4][0x8] ;  /* 0x01000100ff0477ac */ /* 0x000e620008000a00 */
[----:B--2---:R-:W-:Y:S01]  /*6280*/  MOV R5, UR9 ;  /* 0x0000000900057c02 */ /* 0x004fe20008000f00 */
[----:B------:R-:W-:Y:S01]  /*6290*/  IMAD.U32 R4, RZ, RZ, UR8 ;  /* 0x00000008ff047e24 */ /* 0x000fe2000f8e00ff */
[----:B-1----:R-:W-:Y:S01]  /*62a0*/  MOV R7, UR7 ;  /* 0x0000000700077c02 */ /* 0x002fe20008000f00 */
[----:B------:R-:W-:Y:S01]  /*62b0*/  IMAD.U32 R6, RZ, RZ, UR6 ;  /* 0x00000006ff067e24 */ /* 0x000fe2000f8e00ff */
[----:B------:R-:W-:Y:S01]  /*62c0*/  MOV R11, UR5 ;  /* 0x00000005000b7c02 */ /* 0x000fe20008000f00 */
[----:B------:R-:W-:Y:S02]  /*62d0*/  IMAD.U32 R10, RZ, RZ, UR4 ;  /* 0x00000004ff0a7e24 */ /* 0x000fe4000f8e00ff */
[----:B------:R-:W-:Y:S07]  /*62e0*/  LEPC R20, `(.L_x_96) ;  /* 0x000000001014794e */ /* 0x000fee0000000000 */
[----:B---345:R-:W-:Y:S05]  /*62f0*/  CALL.ABS.NOINC R14 ;  /* 0x000000000e007343 */ /* 0x038fea0003c00000 */
.L_x_96:
[----:B------:R-:W1:Y:S01]  /*6300*/  LDCU.64 UR8, c[0x4][0x80] ;  /* 0x01001000ff0877ac */ /* 0x000e620008000a00 */
[----:B------:R-:W2:Y:S01]  /*6310*/  LDC.64 R2, c[0x4][R2] ;  /* 0x0100000002027b82 */ /* 0x000ea20000000a00 */
[----:B------:R-:W-:Y:S02]  /*6320*/  HFMA2 R12, -RZ, RZ, 0, 5.9604644775390625e-08 ;  /* 0x00000001ff0c7431 */ /* 0x000fe400000001ff */
[----:B------:R-:W-:Y:S02]  /*6330*/  IMAD.MOV.U32 R8, RZ, RZ, 0x70 ;  /* 0x00000070ff087424 */ /* 0x000fe400078e00ff */
[----:B------:R-:W-:Y:S01]  /*6340*/  IMAD.MOV.U32 R13, RZ, RZ, RZ ;  /* 0x000000ffff0d7224 */ /* 0x000fe200078e00ff */
[----:B------:R-:W3:Y:S01]  /*6350*/  LDCU.64 UR6, c[0x4][0x88] ;  /* 0x01001100ff0677ac */ /* 0x000ee20008000a00 */
[----:B------:R-:W4:Y:S01]  /*6360*/  LDCU.64 UR4, c[0x4][0x8] ;  /* 0x01000100ff0477ac */ /* 0x000f220008000a00 */
[----:B-1----:R-:W-:Y:S02]  /*6370*/  MOV R4, UR8 ;  /* 0x0000000800047c02 */ /* 0x002fe40008000f00 */
[----:B------:R-:W-:Y:S02]  /*6380*/  MOV R5, UR9 ;  /* 0x0000000900057c02 */ /* 0x000fe40008000f00 */
[----:B---3--:R-:W-:Y:S01]  /*6390*/  MOV R7, UR7 ;  /* 0x0000000700077c02 */ /* 0x008fe20008000f00 */
[----:B------:R-:W-:Y:S01]  /*63a0*/  IMAD.U32 R6, RZ, RZ, UR6 ;  /* 0x00000006ff067e24 */ /* 0x000fe2000f8e00ff */
[----:B----4-:R-:W-:Y:S01]  /*63b0*/  MOV R11, UR5 ;  /* 0x00000005000b7c02 */ /* 0x010fe20008000f00 */
[----:B------:R-:W-:Y:S02]  /*63c0*/  IMAD.U32 R10, RZ, RZ, UR4 ;  /* 0x00000004ff0a7e24 */ /* 0x000fe4000f8e00ff */
[----:B------:R-:W-:Y:S07]  /*63d0*/  LEPC R20, `(.L_x_95) ;  /* 0x000000001014794e */ /* 0x000fee0000000000 */
[----:B--2---:R-:W-:Y:S05]  /*63e0*/  CALL.ABS.NOINC R2 ;  /* 0x0000000002007343 */ /* 0x004fea0003c00000 */
.L_x_95:
[----:B------:R-:W-:Y:S05]  /*63f0*/  BSYNC.RECONVERGENT B6 ;  /* 0x0000000000067941 */ /* 0x000fea0003800200 */
.L_x_94:
[----:B------:R-:W-:Y:S01]  /*6400*/  R2UR UR5, R73 ;  /* 0x00000000490572ca */ /* 0x000fe200000e0000 */
[----:B------:R-:W-:Y:S01]  /*6410*/  UISETP.NE.AND UP2, UPT, UR63, URZ, UPT ;  /* 0x000000ff3f00728c */ /* 0x000fe2000bf45270 */
[----:B------:R-:W-:Y:S02]  /*6420*/  R2UR UR4, R72 ;  /* 0x00000000480472ca */ /* 0x000fe400000e0000 */
[----:B------:R-:W-:Y:S02]  /*6430*/  ISETP.NE.U32.AND P4, PT, R54, RZ, PT ;  /* 0x000000ff3600720c */ /* 0x000fe40003f85070 */
[----:B------:R-:W-:Y:S02]  /*6440*/  ISETP.NE.U32.AND P2, PT, RZ, UR52, PT ;  /* 0x00000034ff007c0c */ /* 0x000fe4000bf45070 */
[----:B------:R-:W-:Y:S02]  /*6450*/  PLOP3.LUT P1, PT, PT, PT, UP2, 0x80, 0x8 ;  /* 0x000000000008781c */ /* 0x000fe40003f2f028 */
[----:B------:R-:W-:Y:S02]  /*6460*/  ISETP.NE.AND.EX P4, PT, R55, RZ, PT, P4 ;  /* 0x000000ff3700720c */ /* 0x000fe40003f85340 */
[----:B------:R-:W-:Y:S01]  /*6470*/  ISETP.NE.AND.EX P2, PT, RZ, UR53, PT, P2 ;  /* 0x00000035ff007c0c */ /* 0x000fe2000bf45320 */
[----:B------:R-:W-:Y:S04]  /*6480*/  UISETP.NE.U32.AND UP0, UPT, UR5, URZ, UPT ;  /* 0x000000ff0500728c */ /* 0x000fe8000bf05070 */
[----:B------:R-:W-:Y:S02]  /*6490*/  UISETP.NE.AND.EX UP1, UPT, UR4, URZ, UPT, UP0 ;  /* 0x000000ff0400728c */ /* 0x000fe4000bf25300 */
[----:B------:R-:W-:Y:S02]  /*64a0*/  UPLOP3.LUT UP0, UPT, UPT, UPT, UPT, 0x40, 0x4 ;  /* 0x000000000004789c */ /* 0x000fe40003f0e870 */
[----:B------:R-:W-:Y:S06]  /*64b0*/  @UP2 UPLOP3.LUT UP0, UPT, UPT, UPT, UP1, 0x80, 0x8 ;  /* 0x000000000008289c */ /* 0x000fec0003f0f010 */
[----:B------:R-:W-:Y:S01]  /*64c0*/  PLOP3.LUT P0, PT, PT, PT, UP0, 0x80, 0x8 ;  /* 0x000000000008781c */ /* 0x000fe20003f0f008 */
[----:B------:R-:W-:Y:S01]  /*64d0*/  @!UPT UIADD3 URZ, UPT, UPT, URZ, URZ, URZ ;  /* 0x000000fffffff290 */ /* 0x000fe2000fffe0ff */
[----:B------:R-:W-:Y:S11]  /*64e0*/  BRA.U !UP1, `(.L_x_97) ;  /* 0x0000000109407547 */ /* 0x000ff6000b800000 */
[----:B------:R-:W-:Y:S01]  /*64f0*/  UISETP.NE.U32.AND UP0, UPT, UR52, URZ, UPT ;  /* 0x000000ff3400728c */ /* 0x000fe2000bf05070 */
[----:B------:R-:W-:Y:S01]  /*6500*/  R2UR UR6, R73 ;  /* 0x00000000490672ca */ /* 0x000fe200000e0000 */
[----:B------:R-:W2:Y:S01]  /*6510*/  LDCU.64 UR8, c[0x0][0x358] ;  /* 0x00006b00ff0877ac */ /* 0x000ea20008000a00 */
[----:B------:R-:W-:Y:S02]  /*6520*/  HFMA2 R56, -RZ, RZ, 0, 5.9604644775390625e-08 ;  /* 0x00000001ff387431 */ /* 0x000fe400000001ff */
[----:B-1----:R-:W-:Y:S01]  /*6530*/  IMAD.MOV.U32 R0, RZ, RZ, 0x1 ;  /* 0x00000001ff007424 */ /* 0x002fe200078e00ff */
[----:B------:R-:W-:Y:S06]  /*6540*/  UISETP.NE.AND.EX UP0, UPT, UR53, URZ, UPT, UP0 ;  /* 0x000000ff3500728c */ /* 0x000fec000bf05300 */
[----:B------:R-:W-:Y:S05]  /*6550*/  PLOP3.LUT P3, PT, PT, PT, UP0, 0x80, 0x8 ;  /* 0x000000000008781c */ /* 0x000fea0003f6f008 */
[----:B------:R-:W1:Y:S01]  /*6560*/  @UP0 LDCU.64 UR4, c[0x0][0x888] ;  /* 0x00011100ff0407ac */ /* 0x000e620008000a00 */
[----:B------:R-:W-:Y:S07]  /*6570*/  @UP0 UIMAD UR6, UR60, UR6, URZ ;  /* 0x000000063c0602a4 */ /* 0x000fee000f8e02ff */
[----:B------:R-:W-:Y:S01]  /*6580*/  @!P3 PRMT R56, R0, 0x7610, R56 ;  /* 0x000076100038b816 */ /* 0x000fe20000000038 */
[----:B-1----:R-:W-:Y:S06]  /*6590*/  @UP0 UIMAD.WIDE UR4, UR6, 0x4, UR4 ;  /* 0x00000004060408a5 */ /* 0x002fec000f8e0204 */
[----:B------:R-:W-:Y:S02]  /*65a0*/  IMAD.U32 R2, RZ, RZ, UR4 ;  /* 0x00000004ff027e24 */ /* 0x000fe4000f8e00ff */
[----:B------:R-:W-:Y:S03]  /*65b0*/  IMAD.U32 R3, RZ, RZ, UR5 ;  /* 0x00000005ff037e24 */ /* 0x000fe6000f8e00ff */
[----:B------:R-:W1:Y:S02]  /*65c0*/  @!UP0 LDCU UR4, c[0x0][0x880] ;  /* 0x00011000ff0487ac */ /* 0x000e640008000800 */
[----:B--2--5:R2:W5:Y:S02]  /*65d0*/  @P3 LDG.E R27, desc[UR8][R2.64] ;  /* 0x00000008021b3981 */ /* 0x024564000c1e1900 */
[----:B-12---:R-:W-:Y:S02]  /*65e0*/  @!P3 MOV R27, UR4 ;  /* 0x00000004001bbc02 */ /* 0x006fe40008000f00 */
.L_x_97:
[----:B------:R-:W-:Y:S05]  /*65f0*/  @!P4 BRA `(.L_x_98) ;  /* 0x000000000024c947 */ /* 0x000fea0003800000 */
[----:B------:R-:W-:Y:S01]  /*6600*/  ISETP.NE.U32.AND P3, PT, R52, RZ, PT ;  /* 0x000000ff3400720c */ /* 0x000fe20003f65070 */
[----:B------:R-:W2:Y:S03]  /*6610*/  LDCU.64 UR4, c[0x0][0x358] ;  /* 0x00006b00ff0477ac */ /* 0x000ea60008000a00 */
[----:B------:R-:W-:Y:S11]  /*6620*/  ISETP.NE.AND.EX P3, PT, R53, RZ, PT, P3 ;  /* 0x000000ff3500720c */ /* 0x000ff60003f65330 */
[----:B------:R-:W-:Y:S02]  /*6630*/  @!UPT UIADD3 URZ, UPT, UPT, URZ, URZ, URZ ;  /* 0x000000fffffff290 */ /* 0x000fe4000fffe0ff */
[----:B------:R-:W3:Y:S01]  /*6640*/  @P3 LDC.64 R2, c[0x0][0x8a8] ;  /* 0x00022a00ff023b82 */ /* 0x000ee20000000a00 */
[----:B-1----:R-:W-:Y:S04]  /*6650*/  @P3 IMAD R0, R54, UR60, RZ ;  /* 0x0000003c36003c24 */ /* 0x002fe8000f8e02ff */
[----:B---3--:R-:W-:Y:S05]  /*6660*/  @P3 IMAD.WIDE R2, R0, 0x4, R2 ;  /* 0x0000000400023825 */ /* 0x008fea00078e0202 */
[----:B--2--5:R2:W5:Y:S02]  /*6670*/  @P3 LDG.E R24, desc[UR4][R2.64] ;  /* 0x0000000402183981 */ /* 0x024564000c1e1900 */
[----:B--2---:R-:W3:Y:S02]  /*6680*/  @!P3 LDC R24, c[0x0][0x8a0] ;  /* 0x00022800ff18bb82 */ /* 0x004ee40000000800 */
.L_x_98:
[----:B-----5:R-:W-:Y:S01]  /*6690*/  FSETP.NEU.AND P3, PT, R27, RZ, PT ;  /* 0x000000ff1b00720b */ /* 0x020fe20003f6d000 */
[----:B------:R-:W-:Y:S01]  /*66a0*/  BSSY B1, `(.L_x_99) ;  /* 0x0000039000017945 */ /* 0x000fe20003800000 */
[----:B------:R-:W-:Y:S01]  /*66b0*/  SEL R3, RZ, 0xffffffff, P2 ;  /* 0xffffffffff037807 */ /* 0x000fe20001000000 */
[----:B------:R-:W-:Y:S01]  /*66c0*/  IMAD.MOV.U32 R35, RZ, RZ, 0x1 ;  /* 0x00000001ff237424 */ /* 0x000fe200078e00ff */
[----:B------:R-:W-:Y:S01]  /*66d0*/  @P1 LOP3.LUT P2, RZ, R56, 0xff, RZ, 0xc0, !PT ;  /* 0x000000ff38ff1812 */ /* 0x000fe2000784c0ff */
[----:B------:R-:W-:Y:S01]  /*66e0*/  IMAD R25, R22, 0x40, R23 ;  /* 0x0000004016197824 */ /* 0x000fe200078e0217 */
[----:B------:R-:W-:Y:S01]  /*66f0*/  @P1 SEL R2, RZ, 0xffffffff, P3 ;  /* 0xffffffffff021807 */ /* 0x000fe20001800000 */
[----:B------:R-:W-:Y:S01]  /*6700*/  IMAD R63, R70, -0x10, R68 ;  /* 0xfffffff0463f7824 */ /* 0x000fe200078e0244 */
[----:B------:R-:W-:Y:S01]  /*6710*/  LOP3.LUT R66, R66, 0x1, RZ, 0x3c, !PT ;  /* 0x0000000142427812 */ /* 0x000fe200078e3cff */
[----:B------:R-:W-:Y:S01]  /*6720*/  IMAD.MOV.U32 R34, RZ, RZ, RZ ;  /* 0x000000ffff227224 */ /* 0x000fe200078e00ff */
[----:B------:R-:W-:Y:S02]  /*6730*/  @P0 SEL R2, R3, R2, !P2 ;  /* 0x0000000203020207 */ /* 0x000fe40005000000 */
[----:B------:R-:W-:Y:S02]  /*6740*/  CS2R R38, SRZ ;  /* 0x0000000000267805 */ /* 0x000fe4000001ff00 */
[----:B------:R-:W-:Y:S02]  /*6750*/  LEA R75, R22, UR43, 0x3 ;  /* 0x0000002b164b7c11 */ /* 0x000fe4000f8e18ff */
[----:B------:R-:W-:Y:S02]  /*6760*/  CS2R R36, SRZ ;  /* 0x0000000000247805 */ /* 0x000fe4000001ff00 */
[----:B------:R-:W-:Y:S02]  /*6770*/  @P1 LOP3.LUT R2, R2, 0x1, RZ, 0xc0, !PT ;  /* 0x0000000102021812 */ /* 0x000fe400078ec0ff */
[----:B------:R-:W-:Y:S02]  /*6780*/  CS2R R42, SRZ ;  /* 0x00000000002a7805 */ /* 0x000fe4000001ff00 */
[----:B-1----:R-:W-:Y:S02]  /*6790*/  SHF.L.U32 R0, R65, 0x1f, RZ ;  /* 0x0000001f41007819 */ /* 0x002fe400000006ff */
[----:B------:R-:W-:Y:S02]  /*67a0*/  CS2R R40, SRZ ;  /* 0x0000000000287805 */ /* 0x000fe4000001ff00 */
[----:B------:R-:W-:Y:S02]  /*67b0*/  ISETP.NE.U32.OR P5, PT, R2, 0x1, !P1 ;  /* 0x000000010200780c */ /* 0x000fe40004fa5470 */
[----:B------:R-:W-:Y:S02]  /*67c0*/  CS2R R46, SRZ ;  /* 0x00000000002e7805 */ /* 0x000fe4000001ff00 */
[----:B------:R-:W-:Y:S02]  /*67d0*/  PLOP3.LUT P2, PT, PT, PT, UP1, 0x80, 0x8 ;  /* 0x000000000008781c */ /* 0x000fe40003f4f018 */
[----:B------:R-:W-:Y:S02]  /*67e0*/  CS2R R44, SRZ ;  /* 0x00000000002c7805 */ /* 0x000fe4000001ff00 */
[----:B------:R-:W-:Y:S02]  /*67f0*/  LOP3.LUT P4, R61, R56, 0xff, RZ, 0xc0, !PT ;  /* 0x000000ff383d7812 */ /* 0x000fe4000788c0ff */
[----:B------:R-:W-:Y:S02]  /*6800*/  CS2R R50, SRZ ;  /* 0x0000000000327805 */ /* 0x000fe4000001ff00 */
[----:B------:R-:W-:Y:S02]  /*6810*/  SEL R2, RZ, 0xffffffff, P3 ;  /* 0xffffffffff027807 */ /* 0x000fe40001800000 */
[----:B------:R-:W-:Y:S02]  /*6820*/  CS2R R48, SRZ ;  /* 0x0000000000307805 */ /* 0x000fe4000001ff00 */
[----:B------:R-:W-:Y:S02]  /*6830*/  P2R R74, PR, RZ, 0x20 ;  /* 0x00000020ff4a7803 */ /* 0x000fe40000000000 */
[----:B------:R-:W-:Y:S02]  /*6840*/  @P5 SHF.L.U32 R4, R66, 0x1f, RZ ;  /* 0x0000001f42045819 */ /* 0x000fe400000006ff */
[----:B------:R-:W-:Y:S02]  /*6850*/  @P2 SEL R2, R3, R2, !P4 ;  /* 0x0000000203022207 */ /* 0x000fe40006000000 */
[----:B------:R-:W1:Y:S02]  /*6860*/  @P5 SYNCS.PHASECHK.TRANS64.TRYWAIT P1, [UR43+0x20], R4 ;  /* 0x00002004ff0055a7 */ /* 0x000e64000802112b */
[----:B------:R-:W-:Y:S04]  /*6870*/  LOP3.LUT R2, R2, 0x1, RZ, 0xc0, !PT ;  /* 0x0000000102027812 */ /* 0x000fe800078ec0ff */
[----:B------:R-:W-:Y:S04]  /*6880*/  ISETP.NE.U32.AND P2, PT, R2, 0x1, PT ;  /* 0x000000010200780c */ /* 0x000fe80003f45070 */
[----:B------:R-:W-:Y:S01]  /*6890*/  P2R R76, PR, RZ, 0x4 ;  /* 0x00000004ff4c7803 */ /* 0x000fe20000000000 */
[----:B------:R2:W4:Y:S01]  /*68a0*/  SYNCS.PHASECHK.TRANS64.TRYWAIT P0, [R75+URZ+0x90], R0 ;  /* 0x000090004b0075a7 */ /* 0x00052200080011ff */
[----:B-1----:R-:W-:Y:S01]  /*68b0*/  @P5 SEL R35, RZ, 0x1, !P1 ;  /* 0x00000001ff235807 */ /* 0x002fe20004800000 */
[----:B--2---:R-:W-:Y:S06]  /*68c0*/  @!P5 BRA `(.L_x_100) ;  /* 0x000000000058d947 */ /* 0x004fec0003800000 */
[----:B------:R-:W-:Y:S01]  /*68d0*/  IMAD.MOV.U32 R39, RZ, RZ, RZ ;  /* 0x000000ffff277224 */ /* 0x000fe200078e00ff */
[----:B------:R-:W-:Y:S01]  /*68e0*/  ISETP.NE.AND P1, PT, R35, RZ, PT ;  /* 0x000000ff2300720c */ /* 0x000fe20003f25270 */
[----:B------:R-:W-:Y:S01]  /*68f0*/  BSSY B0, `(.L_x_101) ;  /* 0x000000c000007945 */ /* 0x000fe20003800000 */
[----:B------:R-:W-:Y:S02]  /*6900*/  CS2R R50, SRZ ;  /* 0x0000000000327805 */ /* 0x000fe4000001ff00 */
[----:B------:R-:W-:Y:S02]  /*6910*/  CS2R R48, SRZ ;  /* 0x0000000000307805 */ /* 0x000fe4000001ff00 */
[----:B------:R-:W-:Y:S02]  /*6920*/  CS2R R46, SRZ ;  /* 0x00000000002e7805 */ /* 0x000fe4000001ff00 */
[----:B------:R-:W-:Y:S02]  /*6930*/  CS2R R44, SRZ ;  /* 0x00000000002c7805 */ /* 0x000fe4000001ff00 */
[----:B------:R-:W-:Y:S02]  /*6940*/  CS2R R42, SRZ ;  /* 0x00000000002a7805 */ /* 0x000fe4000001ff00 */
[----:B------:R-:W-:Y:S02]  /*6950*/  CS2R R40, SRZ ;  /* 0x0000000000287805 */ /* 0x000fe4000001ff00 */
[----:B------:R-:W-:Y:S01]  /*6960*/  CS2R R36, SRZ ;  /* 0x0000000000247805 */ /* 0x000fe2000001ff00 */
[----:B------:R-:W-:Y:S06]  /*6970*/  @P1 BRA `(.L_x_102) ;  /* 0x00000000000c1947 */ /* 0x000fec0003800000 */
[----:B------:R-:W-:Y:S04]  /*6980*/  SHF.L.U32 R3, R66, 0x1f, RZ ;  /* 0x0000001f42037819 */ /* 0x000fe800000006ff */
[----:B------:R-:W1:Y:S02]  /*6990*/  SYNCS.PHASECHK.TRANS64.TRYWAIT P1, [UR43+0x20], R3 ;  /* 0x00002003ff0075a7 */ /* 0x000e64000802112b */
[----:B-1----:R-:W-:Y:S05]  /*69a0*/  @!P1 BRA `(.L_x_103) ;  /* 0x00000030004c9947 */ /* 0x002fea0003800000 */
.L_x_102:
[----:B------:R-:W-:Y:S05]  /*69b0*/  BSYNC B0 ;  /* 0x0000000000007941 */ /* 0x000fea0003800000 */
.L_x_101:
[----:B------:R-:W-:Y:S01]  /*69c0*/  ISETP.NE.AND P1, PT, R76, RZ, PT ;  /* 0x000000ff4c00720c */ /* 0x000fe20003f25270 */
[----:B------:R-:W-:Y:S11]  /*69d0*/  HFMA2 R34, -RZ, RZ, 0, 5.9604644775390625e-08 ;  /* 0x00000001ff227431 */ /* 0x000ff600000001ff */
[----:B------:R-:W-:Y:S01]  /*69e0*/  @!UPT UIADD3 URZ, UPT, UPT, URZ, URZ, URZ ;  /* 0x000000fffffff290 */ /* 0x000fe2000fffe0ff */
[----:B------:R2:W1:Y:S04]  /*69f0*/  @P1 LDS.128 R48, [R69] ;  /* 0x0000000045301984 */ /* 0x0004680000000c00 */
[----:B------:R2:W1:Y:S04]  /*6a00*/  @P1 LDS.128 R44, [R68+0x10] ;  /* 0x00001000442c1984 */ /* 0x0004680000000c00 */
[----:B------:R2:W1:Y:S04]  /*6a10*/  @P1 LDS.128 R40, [R67+0x20] ;  /* 0x0000200043281984 */ /* 0x0004680000000c00 */
[----:B------:R2:W1:Y:S02]  /*6a20*/  @P1 LDS.128 R36, [R63+0x30] ;  /* 0x000030003f241984 */ /* 0x0004640000000c00 */
.L_x_100:
[----:B------:R-:W-:Y:S05]  /*6a30*/  BSYNC B1 ;  /* 0x0000000000017941 */ /* 0x000fea0003800000 */
.L_x_99:
[----:B-1----:R-:W-:Y:S04]  /*6a40*/  SHF.R.U32.HI R2, RZ, 0x15, R25 ;  /* 0x00000015ff027819 */ /* 0x002fe80000011619 */
[----:B------:R-:W-:Y:S01]  /*6a50*/  LOP3.LUT P1, RZ, R2, 0x3, R57, 0x48, !PT ;  /* 0x0000000302ff7812 */ /* 0x000fe20007824839 */
[----:B------:R-:W-:Y:S01]  /*6a60*/  @!UPT UIADD3 URZ, UPT, UPT, URZ, URZ, URZ ;  /* 0x000000fffffff290 */ /* 0x000fe2000fffe0ff */
[----:B----4-:R-:W-:Y:S11]  /*6a70*/  @P0 BRA `(.L_x_104) ;  /* 0x0000000000080947 */ /* 0x010ff60003800000 */
[----:B------:R-:W1:Y:S02]  /*6a80*/  SYNCS.PHASECHK.TRANS64.TRYWAIT P0, [R75+URZ+0x90], R0 ;  /* 0x000090004b0075a7 */ /* 0x000e6400080011ff */
[----:B-1----:R-:W-:Y:S05]  /*6a90*/  @!P0 BRA `(.L_x_105) ;  /* 0x0000003000288947 */ /* 0x002fea0003800000 */
.L_x_104:
[----:B------:R-:W-:Y:S05]  /*6aa0*/  @!P1 BRA `(.L_x_106) ;  /* 0x0000000000409947 */ /* 0x000fea0003800000 */
[----:B------:R-:W4:Y:S01]  /*6ab0*/  LDCU.64 UR8, c[0x4][0x70] ;  /* 0x01000e00ff0877ac */ /* 0x000f220008000a00 */
[----:B------:R-:W-:Y:S01]  /*6ac0*/  MOV R3, 0x0 ;  /* 0x0000000000037802 */ /* 0x000fe20000000f00 */
[----:B------:R-:W-:Y:S02]  /*6ad0*/  HFMA2 R12, -RZ, RZ, 0, 5.9604644775390625e-08 ;  /* 0x00000001ff0c7431 */ /* 0x000fe400000001ff */
[----:B------:R-:W-:Y:S02]  /*6ae0*/  IMAD.MOV.U32 R8, RZ, RZ, 0x192 ;  /* 0x00000192ff087424 */ /* 0x000fe400078e00ff */
[----:B------:R-:W-:Y:S01]  /*6af0*/  IMAD.MOV.U32 R13, RZ, RZ, RZ ;  /* 0x000000ffff0d7224 */ /* 0x000fe200078e00ff */
[----:B------:R-:W5:Y:S01]  /*6b00*/  LDCU.64 UR6, c[0x4][0x78] ;  /* 0x01000f00ff0677ac */ /* 0x000f620008000a00 */
[----:B------:R-:W1:Y:S01]  /*6b10*/  LDC.64 R2, c[0x4][R3] ;  /* 0x0100000003027b82 */ /* 0x000e620000000a00 */
[----:B------:R-:W2:Y:S01]  /*6b20*/  LDCU.64 UR4, c[0x4][0x10] ;  /* 0x01000200ff0477ac */ /* 0x000ea20008000a00 */
[----:B----4-:R-:W-:Y:S01]  /*6b30*/  MOV R5, UR9 ;  /* 0x0000000900057c02 */ /* 0x010fe20008000f00 */
[----:B------:R-:W-:Y:S01]  /*6b40*/  IMAD.U32 R4, RZ, RZ, UR8 ;  /* 0x00000008ff047e24 */ /* 0x000fe2000f8e00ff */
[----:B-----5:R-:W-:Y:S01]  /*6b50*/  MOV R7, UR7 ;  /* 0x0000000700077c02 */ /* 0x020fe20008000f00 */
[----:B------:R-:W-:Y:S01]  /*6b60*/  IMAD.U32 R6, RZ, RZ, UR6 ;  /* 0x00000006ff067e24 */ /* 0x000fe2000f8e00ff */
[----:B--2---:R-:W-:Y:S01]  /*6b70*/  MOV R11, UR5 ;  /* 0x00000005000b7c02 */ /* 0x004fe20008000f00 */
[----:B------:R-:W-:Y:S02]  /*6b80*/  IMAD.U32 R10, RZ, RZ, UR4 ;  /* 0x00000004ff0a7e24 */ /* 0x000fe4000f8e00ff */
[----:B------:R-:W-:Y:S07]  /*6b90*/  LEPC R20, `(.L_x_106) ;  /* 0x000000001014794e */ /* 0x000fee0000000000 */
[----:B-1-3--:R-:W-:Y:S05]  /*6ba0*/  CALL.ABS.NOINC R2 ;  /* 0x0000000002007343 */ /* 0x00afea0003c00000 */
.L_x_106:
[----:B------:R-:W-:Y:S01]  /*6bb0*/  LOP3.LUT R20, R48, 0xffffe000, RZ, 0xc0, !PT ;  /* 0xffffe00030147812 */ /* 0x000fe200078ec0ff */
[----:B------:R-:W-:Y:S05]  /*6bc0*/  WARPSYNC.ALL ;  /* 0x0000000000007948 */ /* 0x000fea0003800000 */
[----:B------:R-:W-:Y:S01]  /*6bd0*/  R2UR UR4, R25 ;  /* 0x00000000190472ca */ /* 0x000fe200000e0000 */
[----:B------:R-:W-:Y:S01]  /*6be0*/  BSSY.RECONVERGENT B0, `(.L_x_107) ;  /* 0x0000058000007945 */ /* 0x000fe20003800200 */
[----:B------:R-:W-:Y:S02]  /*6bf0*/  LOP3.LUT R21, R49, 0xffffe000, RZ, 0xc0, !PT ;  /* 0xffffe00031157812 */ /* 0x000fe400078ec0ff */
[----:B------:R-:W-:Y:S02]  /*6c00*/  LOP3.LUT R26, R50, 0xffffe000, RZ, 0xc0, !PT ;  /* 0xffffe000321a7812 */ /* 0x000fe400078ec0ff */
[----:B------:R-:W-:Y:S02]  /*6c10*/  LOP3.LUT R33, R44, 0xffffe000, RZ, 0xc0, !PT ;  /* 0xffffe0002c217812 */ /* 0x000fe400078ec0ff */
[----:B------:R-:W-:Y:S05]  /*6c20*/  ISETP.NE.AND P0, PT, R71, RZ, PT ;  /* 0x000000ff4700720c */ /* 0x000fea0003f05270 */
[----:B------:R-:W1:Y:S02]  /*6c30*/  LDTM.x16 R4, tmem[UR4] ;  /* 0x00000004000479ee */ /* 0x000e640008240000 */
[C---:B-1-3--:R-:W-:Y:S01]  /*6c40*/  FMUL R0, R24.reuse, R4 ;  /* 0x0000000418007220 */ /* 0x04afe20000400000 */
[C---:B------:R-:W-:Y:S01]  /*6c50*/  FMUL R2, R24.reuse, R5 ;  /* 0x0000000518027220 */ /* 0x040fe20000400000 */
[C---:B------:R-:W-:Y:S01]  /*6c60*/  FMUL R3, R24.reuse, R6 ;  /* 0x0000000618037220 */ /* 0x040fe20000400000 */
[----:B------:R-:W-:Y:S01]  /*6c70*/  FMUL R7, R24, R7 ;  /* 0x0000000718077220 */ /* 0x000fe20000400000 */
[----:B------:R-:W-:Y:S01]  /*6c80*/  FFMA R28, R27, R20, R0 ;  /* 0x000000141b1c7223 */ /* 0x000fe20000000000 */
[----:B------:R-:W-:Y:S01]  /*6c90*/  LOP3.LUT R20, R51, 0xffffe000, RZ, 0xc0, !PT ;  /* 0xffffe00033147812 */ /* 0x000fe200078ec0ff */
[C---:B------:R-:W-:Y:S01]  /*6ca0*/  FFMA R29, R27.reuse, R21, R2 ;  /* 0x000000151b1d7223 */ /* 0x040fe20000000002 */
[----:B------:R-:W-:Y:S01]  /*6cb0*/  LOP3.LUT R21, R46, 0xffffe000, RZ, 0xc0, !PT ;  /* 0xffffe0002e157812 */ /* 0x000fe200078ec0ff */
[----:B------:R-:W-:Y:S01]  /*6cc0*/  FFMA R30, R27, R26, R3 ;  /* 0x0000001a1b1e7223 */ /* 0x000fe20000000003 */
[----:B------:R-:W-:Y:S01]  /*6cd0*/  LOP3.LUT R26, R45, 0xffffe000, RZ, 0xc0, !PT ;  /* 0xffffe0002d1a7812 */ /* 0x000fe200078ec0ff */
[----:B------:R-:W-:Y:S01]  /*6ce0*/  FFMA R31, R27, R20, R7 ;  /* 0x000000141b1f7223 */ /* 0x000fe20000000007 */
[----:B------:R-:W-:Y:S01]  /*6cf0*/  LOP3.LUT R20, R47, 0xffffe000, RZ, 0xc0, !PT ;  /* 0xffffe0002f147812 */ /* 0x000fe200078ec0ff */
[C---:B------:R-:W-:Y:S01]  /*6d00*/  FMUL R4, R24.reuse, R8 ;  /* 0x0000000818047220 */ /* 0x040fe20000400000 */
[----:B------:R-:W-:Y:S01]  /*6d10*/  F2FP.TF32.F32.PACK_B R28, R28 ;  /* 0x0000001cff1c723e */ /* 0x000fe200024050ff */
[C---:B------:R-:W-:Y:S01]  /*6d20*/  FMUL R5, R24.reuse, R9 ;  /* 0x0000000918057220 */ /* 0x040fe20000400000 */
[----:B------:R-:W-:Y:S01]  /*6d30*/  F2FP.TF32.F32.PACK_B R29, R29 ;  /* 0x0000001dff1d723e */ /* 0x000fe200024050ff */
[C---:B------:R-:W-:Y:S01]  /*6d40*/  FMUL R6, R24.reuse, R10 ;  /* 0x0000000a18067220 */ /* 0x040fe20000400000 */
[----:B------:R-:W-:Y:S01]  /*6d50*/  FMUL R11, R24, R11 ;  /* 0x0000000b180b7220 */ /* 0x000fe20000400000 */
[----:B------:R-:W-:Y:S01]  /*6d60*/  F2FP.TF32.F32.PACK_B R30, R30 ;  /* 0x0000001eff1e723e */ /* 0x000fe200024050ff */
[C---:B------:R-:W-:Y:S01]  /*6d70*/  FFMA R4, R27.reuse, R33, R4 ;  /* 0x000000211b047223 */ /* 0x040fe20000000004 */
[----:B------:R-:W-:Y:S01]  /*6d80*/  F2FP.TF32.F32.PACK_B R31, R31 ;  /* 0x0000001fff1f723e */ /* 0x000fe200024050ff */
[C---:B------:R-:W-:Y:S01]  /*6d90*/  FFMA R5, R27.reuse, R26, R5 ;  /* 0x0000001a1b057223 */ /* 0x040fe20000000005 */
[C---:B------:R-:W-:Y:S01]  /*6da0*/  FFMA R6, R27.reuse, R21, R6 ;  /* 0x000000151b067223 */ /* 0x040fe20000000006 */
[----:B------:R-:W-:Y:S01]  /*6db0*/  FFMA R7, R27, R20, R11 ;  /* 0x000000141b077223 */ /* 0x000fe2000000000b */
[----:B------:R-:W-:Y:S01]  /*6dc0*/  LOP3.LUT R33, R40, 0xffffe000, RZ, 0xc0, !PT ;  /* 0xffffe00028217812 */ /* 0x000fe200078ec0ff */
[----:B------:R1:W-:Y:S01]  /*6dd0*/  STS.128 [R69], R28 ;  /* 0x0000001c45007388 */ /* 0x0003e20000000c00 */
[----:B------:R-:W-:Y:S01]  /*6de0*/  LOP3.LUT R26, R41, 0xffffe000, RZ, 0xc0, !PT ;  /* 0xffffe000291a7812 */ /* 0x000fe200078ec0ff */
[C---:B------:R-:W-:Y:S01]  /*6df0*/  FMUL R8, R24.reuse, R12 ;  /* 0x0000000c18087220 */ /* 0x040fe20000400000 */
[----:B------:R-:W-:Y:S01]  /*6e00*/  FMUL R9, R24, R13 ;  /* 0x0000000d18097220 */ /* 0x000fe20000400000 */
[----:B------:R-:W-:Y:S01]  /*6e10*/  LOP3.LUT R21, R42, 0xffffe000, RZ, 0xc0, !PT ;  /* 0xffffe0002a157812 */ /* 0x000fe200078ec0ff */
[C---:B------:R-:W-:Y:S01]  /*6e20*/  FMUL R10, R24.reuse, R14 ;  /* 0x0000000e180a7220 */ /* 0x040fe20000400000 */
[----:B------:R-:W-:Y:S01]  /*6e30*/  LOP3.LUT R20, R43, 0xffffe000, RZ, 0xc0, !PT ;  /* 0xffffe0002b147812 */ /* 0x000fe200078ec0ff */
[----:B------:R-:W-:Y:S01]  /*6e40*/  FMUL R15, R24, R15 ;  /* 0x0000000f180f7220 */ /* 0x000fe20000400000 */
[----:B------:R-:W-:Y:S01]  /*6e50*/  F2FP.TF32.F32.PACK_B R4, R4 ;  /* 0x00000004ff04723e */ /* 0x000fe200024050ff */
[C---:B------:R-:W-:Y:S01]  /*6e60*/  FFMA R8, R27.reuse, R33, R8 ;  /* 0x000000211b087223 */ /* 0x040fe20000000008 */
[----:B------:R-:W-:Y:S01]  /*6e70*/  F2FP.TF32.F32.PACK_B R5, R5 ;  /* 0x00000005ff05723e */ /* 0x000fe200024050ff */
[C---:B------:R-:W-:Y:S01]  /*6e80*/  FFMA R9, R27.reuse, R26, R9 ;  /* 0x0000001a1b097223 */ /* 0x040fe20000000009 */
[----:B------:R-:W-:Y:S01]  /*6e90*/  F2FP.TF32.F32.PACK_B R6, R6 ;  /* 0x00000006ff06723e */ /* 0x000fe200024050ff */
[C---:B------:R-:W-:Y:S01]  /*6ea0*/  FFMA R10, R27.reuse, R21, R10 ;  /* 0x000000151b0a7223 */ /* 0x040fe2000000000a */
[----:B------:R-:W-:Y:S01]  /*6eb0*/  F2FP.TF32.F32.PACK_B R7, R7 ;  /* 0x00000007ff07723e */ /* 0x000fe200024050ff */
[----:B------:R-:W-:Y:S01]  /*6ec0*/  FFMA R11, R27, R20, R15 ;  /* 0x000000141b0b7223 */ /* 0x000fe2000000000f */
[----:B------:R-:W-:Y:S01]  /*6ed0*/  LOP3.LUT R33, R36, 0xffffe000, RZ, 0xc0, !PT ;  /* 0xffffe00024217812 */ /* 0x000fe200078ec0ff */
[C---:B------:R-:W-:Y:S01]  /*6ee0*/  FMUL R12, R24.reuse, R16 ;  /* 0x00000010180c7220 */ /* 0x040fe20000400000 */
[----:B------:R-:W-:Y:S01]  /*6ef0*/  LOP3.LUT R26, R37, 0xffffe000, RZ, 0xc0, !PT ;  /* 0xffffe000251a7812 */ /* 0x000fe200078ec0ff */
[----:B------:R1:W-:Y:S01]  /*6f00*/  STS.128 [R68+0x10], R4 ;  /* 0x0000100444007388 */ /* 0x0003e20000000c00 */
        /* <DEDUP_REMOVED lines=13> */
[----:B------:R-:W-:Y:S02]  /*6fe0*/  F2FP.TF32.F32.PACK_B R12, R12 ;  /* 0x0000000cff0c723e */ /* 0x000fe400024050ff */
[----:B------:R-:W-:Y:S01]  /*6ff0*/  F2FP.TF32.F32.PACK_B R13, R13 ;  /* 0x0000000dff0d723e */ /* 0x000fe200024050ff */
[----:B------:R1:W-:Y:S01]  /*7000*/  STS.128 [R67+0x20], R8 ;  /* 0x0000200843007388 */ /* 0x0003e20000000c00 */
[----:B------:R-:W-:Y:S02]  /*7010*/  F2FP.TF32.F32.PACK_B R14, R14 ;  /* 0x0000000eff0e723e */ /* 0x000fe400024050ff */
[----:B------:R-:W-:Y:S05]  /*7020*/  F2FP.TF32.F32.PACK_B R15, R15 ;  /* 0x0000000fff0f723e */ /* 0x000fea00024050ff */
[----:B------:R1:W-:Y:S01]  /*7030*/  STS.128 [R63+0x30], R12 ;  /* 0x0000300c3f007388 */ /* 0x0003e20000000c00 */
[----:B------:R-:W-:Y:S01]  /*7040*/  @!PT LDS RZ, [RZ] ;  /* 0x00000000fffff984 */ /* 0x000fe20000000800 */
[----:B------:R-:W-:Y:S01]  /*7050*/  @!PT LDS RZ, [RZ] ;  /* 0x00000000fffff984 */ /* 0x000fe20000000800 */
[----:B------:R-:W-:Y:S01]  /*7060*/  @!PT LDS RZ, [RZ] ;  /* 0x00000000fffff984 */ /* 0x000fe20000000800 */
[----:B------:R-:W-:Y:S01]  /*7070*/  @!PT LDS RZ, [RZ] ;  /* 0x00000000fffff984 */ /* 0x000fe20000000800 */
[----:B------:R3:W-:Y:S07]  /*7080*/  MEMBAR.ALL.CTA ;  /* 0x0000000000007992 */ /* 0x0007ee0000008000 */
[----:B---3--:R-:W3:Y:S02]  /*7090*/  FENCE.VIEW.ASYNC.S ;  /* 0x00000000000073c6 */ /* 0x008ee40000000000 */
[----:B---3--:R-:W-:Y:S06]  /*70a0*/  BAR.SYNC.DEFER_BLOCKING 0x1, 0x80 ;  /* 0x0042000000007b1d */ /* 0x008fec0000010000 */
[----:B------:R-:W-:Y:S05]  /*70b0*/  @P0 BRA `(.L_x_108) ;  /* 0x0000000000280947 */ /* 0x000fea0003800000 */
[----:B------:R-:W3:Y:S01]  /*70c0*/  LDCU.64 UR6, c[0x0][0x348] ;  /* 0x00006900ff0677ac */ /* 0x000ee20008000a00 */
[----:B------:R-:W-:Y:S01]  /*70d0*/  UIADD3 UR4, UPT, UPT, UR43, 0x200, URZ ;  /* 0x000002002b047890 */ /* 0x000fe2000fffe0ff */
[----:B------:R-:W-:Y:S05]  /*70e0*/  UMOV UR51, UR60 ;  /* 0x0000003c00337c82 */ /* 0x000fea0008000000 */
[----:B------:R-:W-:Y:S04]  /*70f0*/  MOV R60, UR4 ;  /* 0x00000004003c7c02 */ /* 0x000fe80008000f00 */
[----:B------:R-:W-:Y:S01]  /*7100*/  R2UR UR48, R60 ;  /* 0x000000003c3072ca */ /* 0x000fe200000e0000 */
[----:B---3--:R-:W-:Y:S04]  /*7110*/  UIADD3 UR4, UP0, UPT, UR6, 0x680, URZ ;  /* 0x0000068006047890 */ /* 0x008fe8000ff1e0ff */
[----:B------:R-:W-:Y:S09]  /*7120*/  UIADD3.X UR5, UPT, UPT, URZ, UR7, URZ, UP0, !UPT ;  /* 0x00000007ff057290 */ /* 0x000ff200087fe4ff */
[----:B------:R3:W-:Y:S01]  /*7130*/  UTMASTG.3D [UR48], [UR4] ;  /* 0x00000030040073b5 */ /* 0x0007e20008010000 */
[----:B------:R0:W-:Y:S01]  /*7140*/  UTMACMDFLUSH ;  /* 0x00000000000079b7 */ /* 0x0001e20000000000 */
[----:B---3--:R-:W-:Y:S04]  /*7150*/  DEPBAR.LE SB0, 0x1 ;  /* 0x000080400000791a */ /* 0x008fe80000000000 */
.L_x_108:
[----:B------:R-:W-:Y:S05]  /*7160*/  BSYNC.RECONVERGENT B0 ;  /* 0x0000000000007941 */ /* 0x000fea0003800200 */
.L_x_107:
[----:B------:R-:W-:Y:S01]  /*7170*/  BAR.SYNC.DEFER_BLOCKING 0x1, 0x80 ;  /* 0x0042000000007b1d */ /* 0x000fe20000010000 */
[----:B------:R-:W-:Y:S01]  /*7180*/  ISETP.NE.AND P1, PT, R74, RZ, PT ;  /* 0x000000ff4a00720c */ /* 0x000fe20003f25270 */
[----:B------:R-:W-:Y:S01]  /*7190*/  UISETP.NE.AND UP0, UPT, UR46, URZ, UPT ;  /* 0x000000ff2e00728c */ /* 0x000fe2000bf05270 */
[----:B------:R-:W-:Y:S11]  /*71a0*/  LEA R3, R34, UR43, 0x3 ;  /* 0x0000002b22037c11 */ /* 0x000ff6000f8e18ff */
[----:B------:R-:W-:Y:S01]  /*71b0*/  @P1 SHF.L.U32 R2, R66, 0x1f, RZ ;  /* 0x0000001f42021819 */ /* 0x000fe200000006ff */
[----:B------:R-:W-:Y:S06]  /*71c0*/  BRA.U !UP0, `(.L_x_109) ;  /* 0x0000000108247547 */ /* 0x000fec000b800000 */
[----:B-1----:R-:W-:Y:S01]  /*71d0*/  IMAD.U32 R5, RZ, RZ, UR45 ;  /* 0x0000002dff057e24 */ /* 0x002fe2000f8e00ff */
[----:B------:R-:W-:Y:S01]  /*71e0*/  MOV R0, UR54 ;  /* 0x0000003600007c02 */ /* 0x000fe20008000f00 */
[----:B------:R-:W-:Y:S03]  /*71f0*/  UIADD3 UR4, UPT, UPT, UR45, 0x1, URZ ;  /* 0x000000012d047890 */ /* 0x000fe6000fffe0ff */
[----:B------:R-:W-:Y:S01]  /*7200*/  @P1 LEA R5, R5, UR43, 0x3 ;  /* 0x0000002b05051c11 */ /* 0x000fe2000f8e18ff */
[----:B------:R-:W-:Y:S04]  /*7210*/  UISETP.NE.AND UP0, UPT, UR4, 0x4, UPT ;  /* 0x000000040400788c */ /* 0x000fe8000bf05270 */
[----:B------:R-:W-:Y:S01]  /*7220*/  @P1 VIADD R5, R5, 0x40 ;  /* 0x0000004005051836 */ /* 0x000fe20000000000 */
[----:B------:R-:W-:Y:S04]  /*7230*/  USEL UR45, UR4, URZ, UP0 ;  /* 0x000000ff042d7287 */ /* 0x000fe80008000000 */
[----:B------:R-:W-:Y:S04]  /*7240*/  @P1 PRMT R0, R0, 0x654, R5 ;  /* 0x0000065400001816 */ /* 0x000fe80000000005 */
[----:B------:R3:W-:Y:S04]  /*7250*/  @P1 SYNCS.ARRIVE.TRANS64.RED.A1T0 RZ, [R0+URZ], RZ ;  /* 0x000000ff00ff19a7 */ /* 0x0007e800081004ff */
.L_x_109:
[----:B------:R-:W4:Y:S01]  /*7260*/  @P1 SYNCS.PHASECHK.TRANS64.TRYWAIT P0, [R3+URZ+0x20], R2 ;  /* 0x00002002030015a7 */ /* 0x000f2200080011ff */
[----:B------:R-:W-:Y:S01]  /*7270*/  BSSY B1, `(.L_x_110) ;  /* 0x0000016000017945 */ /* 0x000fe20003800000 */
[----:B----4-:R-:W-:Y:S03]  /*7280*/  @P1 SEL R35, RZ, 0x1, !P0 ;  /* 0x00000001ff231807 */ /* 0x010fe60004000000 */
[----:B------:R-:W-:Y:S05]  /*7290*/  @!P1 BRA `(.L_x_111) ;  /* 0x00000000004c9947 */ /* 0x000fea0003800000 */
[----:B------:R-:W-:Y:S01]  /*72a0*/  ISETP.NE.AND P0, PT, R35, RZ, PT ;  /* 0x000000ff2300720c */ /* 0x000fe20003f05270 */
[----:B------:R-:W-:Y:S01]  /*72b0*/  BSSY B0, `(.L_x_112) ;  /* 0x000000b000007945 */ /* 0x000fe20003800000 */
[----:B------:R-:W-:Y:S11]  /*72c0*/  ISETP.NE.AND P1, PT, R76, RZ, PT ;  /* 0x000000ff4c00720c */ /* 0x000ff60003f25270 */
[----:B------:R-:W-:Y:S02]  /*72d0*/  @!UPT UIADD3 URZ, UPT, UPT, URZ, URZ, URZ ;  /* 0x000000fffffff290 */ /* 0x000fe4000fffe0ff */
[C---:B-1----:R-:W-:Y:S01]  /*72e0*/  @P1 IMAD R6, R34.reuse, 0x2000, R69 ;  /* 0x0000200022061824 */ /* 0x042fe200078e0245 */
[C---:B------:R-:W-:Y:S01]  /*72f0*/  @P1 LEA R4, R34.reuse, R67, 0xd ;  /* 0x0000004322041211 */ /* 0x040fe200078e68ff */
[C---:B------:R-:W-:Y:S02]  /*7300*/  @P1 IMAD R5, R34.reuse, 0x2000, R68 ;  /* 0x0000200022051824 */ /* 0x040fe400078e0244 */
[----:B------:R-:W-:Y:S01]  /*7310*/  @P1 IMAD R2, R34, 0x2000, R63 ;  /* 0x0000200022021824 */ /* 0x000fe200078e023f */
[----:B------:R-:W-:Y:S06]  /*7320*/  @P0 BRA `(.L_x_113) ;  /* 0x00000000000c0947 */ /* 0x000fec0003800000 */
[----:B---3--:R-:W-:Y:S04]  /*7330*/  SHF.L.U32 R0, R66, 0x1f, RZ ;  /* 0x0000001f42007819 */ /* 0x008fe800000006ff */
[----:B------:R-:W1:Y:S02]  /*7340*/  SYNCS.PHASECHK.TRANS64.TRYWAIT P0, [R3+URZ+0x20], R0 ;  /* 0x00002000030075a7 */ /* 0x000e6400080011ff */
[----:B-1----:R-:W-:Y:S05]  /*7350*/  @!P0 BRA `(.L_x_114) ;  /* 0x00000028000c8947 */ /* 0x002fea0003800000 */
.L_x_113:
[----:B------:R-:W-:Y:S05]  /*7360*/  BSYNC B0 ;  /* 0x0000000000007941 */ /* 0x000fea0003800000 */
.L_x_112:
[----:B------:R-:W-:Y:S02]  /*7370*/  ISETP.NE.AND P0, PT, R76, RZ, PT ;  /* 0x000000ff4c00720c */ /* 0x000fe40003f05270 */
[----:B------:R-:W-:Y:S11]  /*7380*/  IADD3 R34, PT, PT, R34, 0x1, RZ ;  /* 0x0000000122227810 */ /* 0x000ff60007ffe0ff */
[----:B------:R4:W1:Y:S04]  /*7390*/  @P0 LDS.128 R48, [R6] ;  /* 0x0000000006300984 */ /* 0x0008680000000c00 */
[----:B------:R4:W1:Y:S04]  /*73a0*/  @P0 LDS.128 R44, [R5+0x10] ;  /* 0x00001000052c0984 */ /* 0x0008680000000c00 */
[----:B------:R4:W1:Y:S04]  /*73b0*/  @P0 LDS.128 R40, [R4+0x20] ;  /* 0x0000200004280984 */ /* 0x0008680000000c00 */
[----:B------:R4:W1:Y:S02]  /*73c0*/  @P0 LDS.128 R36, [R2+0x30] ;  /* 0x0000300002240984 */ /* 0x0008640000000c00 */
.L_x_111:
[----:B------:R-:W-:Y:S05]  /*73d0*/  BSYNC B1 ;  /* 0x0000000000017941 */ /* 0x000fea0003800000 */
.L_x_110:
[----:B-1-3--:R-:W-:Y:S05]  /*73e0*/  VIADD R0, R25, 0x10 ;  /* 0x0000001019007836 */ /* 0x00afea0000000000 */
[----:B------:R-:W-:Y:S04]  /*73f0*/  SHF.R.U32.HI R0, RZ, 0x15, R0 ;  /* 0x00000015ff007819 */ /* 0x000fe80000011600 */
[----:B------:R-:W-:Y:S11]  /*7400*/  LOP3.LUT P0, RZ, R0, 0x3, R57, 0x48, !PT ;  /* 0x0000000300ff7812 */ /* 0x000ff60007804839 */
[----:B------:R-:W-:Y:S02]  /*7410*/  @!UPT UIADD3 URZ, UPT, UPT, URZ, URZ, URZ ;  /* 0x000000fffffff290 */ /* 0x000fe4000fffe0ff */
[----:B------:R-:W-:Y:S05]  /*7420*/  @!P0 BRA `(.L_x_115) ;  /* 0x0000000000408947 */ /* 0x000fea0003800000 */
[----:B------:R-:W1:Y:S01]  /*7430*/  LDCU.64 UR8, c[0x4][0x70] ;  /* 0x01000e00ff0877ac */ /* 0x000e620008000a00 */
[----:B------:R-:W-:Y:S01]  /*7440*/  MOV R3, 0x0 ;  /* 0x0000000000037802 */ /* 0x000fe20000000f00 */
[----:B------:R-:W-:Y:S02]  /*7450*/  HFMA2 R12, -RZ, RZ, 0, 5.9604644775390625e-08 ;  /* 0x00000001ff0c7431 */ /* 0x000fe400000001ff */
[----:B------:R-:W-:Y:S02]  /*7460*/  IMAD.MOV.U32 R8, RZ, RZ, 0x192 ;  /* 0x00000192ff087424 */ /* 0x000fe400078e00ff */
[----:B------:R-:W-:Y:S01]  /*7470*/  IMAD.MOV.U32 R13, RZ, RZ, RZ ;  /* 0x000000ffff0d7224 */ /* 0x000fe200078e00ff */
[----:B------:R-:W3:Y:S01]  /*7480*/  LDCU.64 UR6, c[0x4][0x78] ;  /* 0x01000f00ff0677ac */ /* 0x000ee20008000a00 */
[----:B----4-:R-:W4:Y:S01]  /*7490*/  LDC.64 R2, c[0x4][R3] ;  /* 0x0100000003027b82 */ /* 0x010f220000000a00 */
[----:B------:R-:W5:Y:S01]  /*74a0*/  LDCU.64 UR4, c[0x4][0x10] ;  /* 0x01000200ff0477ac */ /* 0x000f620008000a00 */
[----:B-1----:R-:W-:Y:S01]  /*74b0*/  MOV R5, UR9 ;  /* 0x0000000900057c02 */ /* 0x002fe20008000f00 */
[----:B------:R-:W-:Y:S01]  /*74c0*/  IMAD.U32 R4, RZ, RZ, UR8 ;  /* 0x00000008ff047e24 */ /* 0x000fe2000f8e00ff */
[----:B---3--:R-:W-:Y:S01]  /*74d0*/  MOV R7, UR7 ;  /* 0x0000000700077c02 */ /* 0x008fe20008000f00 */
[----:B------:R-:W-:Y:S01]  /*74e0*/  IMAD.U32 R6, RZ, RZ, UR6 ;  /* 0x00000006ff067e24 */ /* 0x000fe2000f8e00ff */
[----:B-----5:R-:W-:Y:S01]  /*74f0*/  MOV R11, UR5 ;  /* 0x00000005000b7c02 */ /* 0x020fe20008000f00 */
[----:B------:R-:W-:Y:S02]  /*7500*/  IMAD.U32 R10, RZ, RZ, UR4 ;  /* 0x00000004ff0a7e24 */ /* 0x000fe4000f8e00ff */
[----:B------:R-:W-:Y:S07]  /*7510*/  LEPC R20, `(.L_x_115) ;  /* 0x000000001014794e */ /* 0x000fee0000000000 */
[----:B--2-4-:R-:W-:Y:S05]  /*7520*/  CALL.ABS.NOINC R2 ;  /* 0x0000000002007343 */ /* 0x014fea0003c00000 */
.L_x_115:
[----:B------:R-:W-:Y:S01]  /*7530*/  ISETP.NE.AND P6, PT, R74, RZ, PT ;  /* 0x000000ff4a00720c */ /* 0x000fe20003fc5270 */
[----:B------:R-:W-:Y:S05]  /*7540*/  WARPSYNC.ALL ;  /* 0x0000000000007948 */ /* 0x000fea0003800000 */
[----:B------:R-:W-:Y:S01]  /*7550*/  R2UR UR4, R25 ;  /* 0x00000000190472ca */ /* 0x000fe200000e0000 */
[----:B------:R-:W-:Y:S01]  /*7560*/  IMAD.U32 R77, RZ, RZ, UR45 ;  /* 0x0000002dff4d7e24 */ /* 0x000fe2000f8e00ff */
[----:B------:R-:W-:Y:S01]  /*7570*/  LOP3.LUT R20, R48, 0xffffe000, RZ, 0xc0, !PT ;  /* 0xffffe00030147812 */ /* 0x000fe200078ec0ff */
[----:B------:R-:W-:Y:S01]  /*7580*/  BSSY.RECONVERGENT B0, `(.L_x_116) ;  /* 0x000005e000007945 */ /* 0x000fe20003800200 */
[----:B------:R-:W-:Y:S02]  /*7590*/  LOP3.LUT R21, R49, 0xffffe000, RZ, 0xc0, !PT ;  /* 0xffffe00031157812 */ /* 0x000fe400078ec0ff */
[----:B------:R-:W-:Y:S02]  /*75a0*/  LOP3.LUT R26, R51, 0xffffe000, RZ, 0xc0, !PT ;  /* 0xffffe000331a7812 */ /* 0x000fe400078ec0ff */
[----:B------:R-:W-:Y:S01]  /*75b0*/  @P6 LEA R0, R77, UR43, 0x3 ;  /* 0x0000002b4d006c11 */ /* 0x000fe2000f8e18ff */
[----:B------:R-:W-:Y:S01]  /*75c0*/  IMAD.U32 R77, RZ, RZ, UR54 ;  /* 0x00000036ff4d7e24 */ /* 0x000fe2000f8e00ff */
[----:B------:R-:W-:Y:S02]  /*75d0*/  LOP3.LUT R33, R44, 0xffffe000, RZ, 0xc0, !PT ;  /* 0xffffe0002c217812 */ /* 0x000fe400078ec0ff */
[----:B------:R-:W-:Y:S01]  /*75e0*/  LOP3.LUT R32, R45, 0xffffe000, RZ, 0xc0, !PT ;  /* 0xffffe0002d207812 */ /* 0x000fe200078ec0ff */
[----:B----4-:R-:W1:Y:S01]  /*75f0*/  LDTM.x16 R4, tmem[UR4+0x10] ;  /* 0x00001004000479ee */ /* 0x010e620008240000 */
[----:B------:R-:W-:Y:S01]  /*7600*/  ISETP.NE.AND P0, PT, R71, RZ, PT ;  /* 0x000000ff4700720c */ /* 0x000fe20003f05270 */
[----:B------:R-:W-:Y:S05]  /*7610*/  @P6 VIADD R0, R0, 0x40 ;  /* 0x0000004000006836 */ /* 0x000fea0000000000 */
[----:B------:R-:W-:Y:S01]  /*7620*/  @P6 PRMT R77, R77, 0x654, R0 ;  /* 0x000006544d4d6816 */ /* 0x000fe20000000000 */
[C---:B-1----:R-:W-:Y:S01]  /*7630*/  FMUL R0, R24.reuse, R4 ;  /* 0x0000000418007220 */ /* 0x042fe20000400000 */
[C---:B------:R-:W-:Y:S01]  /*7640*/  FMUL R2, R24.reuse, R5 ;  /* 0x0000000518027220 */ /* 0x040fe20000400000 */
[C---:B------:R-:W-:Y:S01]  /*7650*/  FMUL R3, R24.reuse, R6 ;  /* 0x0000000618037220 */ /* 0x040fe20000400000 */
[----:B------:R-:W-:Y:S01]  /*7660*/  FMUL R7, R24, R7 ;  /* 0x0000000718077220 */ /* 0x000fe20000400000 */
[C---:B------:R-:W-:Y:S01]  /*7670*/  FFMA R28, R27.reuse, R20, R0 ;  /* 0x000000141b1c7223 */ /* 0x040fe20000000000 */
[----:B------:R-:W-:Y:S01]  /*7680*/  LOP3.LUT R20, R50, 0xffffe000, RZ, 0xc0, !PT ;  /* 0xffffe00032147812 */ /* 0x000fe200078ec0ff */
[C---:B------:R-:W-:Y:S01]  /*7690*/  FFMA R29, R27.reuse, R21, R2 ;  /* 0x000000151b1d7223 */ /* 0x040fe20000000002 */
[----:B------:R-:W-:Y:S01]  /*76a0*/  LOP3.LUT R21, R40, 0xffffe000, RZ, 0xc0, !PT ;  /* 0xffffe00028157812 */ /* 0x000fe200078ec0ff */
[----:B------:R-:W-:Y:S01]  /*76b0*/  FMUL R4, R24, R8 ;  /* 0x0000000818047220 */ /* 0x000fe20000400000 */
[----:B------:R-:W-:Y:S01]  /*76c0*/  F2FP.TF32.F32.PACK_B R28, R28 ;  /* 0x0000001cff1c723e */ /* 0x000fe200024050ff */
[C---:B------:R-:W-:Y:S01]  /*76d0*/  FFMA R30, R27.reuse, R20, R3 ;  /* 0x000000141b1e7223 */ /* 0x040fe20000000003 */
        /* <DEDUP_REMOVED lines=8> */
[----:B------:R-:W-:Y:S01]  /*7760*/  F2FP.TF32.F32.PACK_B R31, R31 ;  /* 0x0000001fff1f723e */ /* 0x000fe200024050ff */
[C---:B------:R-:W-:Y:S01]  /*7770*/  FFMA R4, R27.reuse, R33, R4 ;  /* 0x000000211b047223 */ /* 0x040fe20000000004 */
[C---:B------:R-:W-:Y:S01]  /*7780*/  FFMA R5, R27.reuse, R32, R5 ;  /* 0x000000201b057223 */ /* 0x040fe20000000005 */
[C---:B------:R-:W-:Y:S01]  /*7790*/  FFMA R6, R27.reuse, R20, R6 ;  /* 0x000000141b067223 */ /* 0x040fe20000000006 */
[----:B------:R-:W-:Y:S01]  /*77a0*/  FFMA R7, R27, R26, R11 ;  /* 0x0000001a1b077223 */ /* 0x000fe2000000000b */
[----:B------:R1:W-:Y:S01]  /*77b0*/  STS.128 [R69+0x2000], R28 ;  /* 0x0020001c45007388 */ /* 0x0003e20000000c00 */
[----:B------:R-:W-:Y:S01]  /*77c0*/  LOP3.LUT R32, R41, 0xffffe000, RZ, 0xc0, !PT ;  /* 0xffffe00029207812 */ /* 0x000fe200078ec0ff */
[----:B------:R-:W-:Y:S01]  /*77d0*/  FMUL R8, R24, R12 ;  /* 0x0000000c18087220 */ /* 0x000fe20000400000 */
[----:B------:R-:W-:Y:S01]  /*77e0*/  LOP3.LUT R33, R42, 0xffffe000, RZ, 0xc0, !PT ;  /* 0xffffe0002a217812 */ /* 0x000fe200078ec0ff */
[C---:B------:R-:W-:Y:S01]  /*77f0*/  FMUL R9, R24.reuse, R13 ;  /* 0x0000000d18097220 */ /* 0x040fe20000400000 */
[----:B------:R-:W-:Y:S01]  /*7800*/  LOP3.LUT R20, R43, 0xffffe000, RZ, 0xc0, !PT ;  /* 0xffffe0002b147812 */ /* 0x000fe200078ec0ff */
[C---:B------:R-:W-:Y:S01]  /*7810*/  FMUL R10, R24.reuse, R14 ;  /* 0x0000000e180a7220 */ /* 0x040fe20000400000 */
        /* <DEDUP_REMOVED lines=30> */
[----:B------:R-:W-:Y:S02]  /*7a00*/  F2FP.TF32.F32.PACK_B R15, R15 ;  /* 0x0000000fff0f723e */ /* 0x000fe400024050ff */
[----:B------:R-:W-:Y:S02]  /*7a10*/  LEA R0, R34, UR43, 0x3 ;  /* 0x0000002b22007c11 */ /* 0x000fe4000f8e18ff */
[----:B------:R-:W-:Y:S01]  /*7a20*/  @P6 SHF.L.U32 R3, R66, 0x1f, RZ ;  /* 0x0000001f42036819 */ /* 0x000fe200000006ff */
        /* <DEDUP_REMOVED lines=10> */
[----:B------:R-:W-:Y:S02]  /*7ad0*/  UIADD3 UR9, UPT, UPT, UR49, 0x10, URZ ;  /* 0x0000001031097890 */ /* 0x000fe4000fffe0ff */
[----:B------:R-:W-:Y:S01]  /*7ae0*/  UIADD3 UR8, UPT, UPT, UR43, 0x2200, URZ ;  /* 0x000022002b087890 */ /* 0x000fe2000fffe0ff */
[----:B------:R-:W-:Y:S01]  /*7af0*/  UMOV UR10, UR50 ;  /* 0x00000032000a7c82 */ /* 0x000fe20008000000 */
[----:B------:R-:W-:Y:S01]  /*7b00*/  UMOV UR11, UR60 ;  /* 0x0000003c000b7c82 */ /* 0x000fe20008000000 */
[----:B---3--:R-:W-:Y:S04]  /*7b10*/  UIADD3 UR4, UP0, UPT, UR6, 0x680, URZ ;  /* 0x0000068006047890 */ /* 0x008fe8000ff1e0ff */
[----:B------:R-:W-:Y:S09]  /*7b20*/  UIADD3.X UR5, UPT, UPT, URZ, UR7, URZ, UP0, !UPT ;  /* 0x00000007ff057290 */ /* 0x000ff200087fe4ff */
[----:B------:R3:W-:Y:S01]  /*7b30*/  UTMASTG.3D [UR8], [UR4] ;  /* 0x00000008040073b5 */ /* 0x0007e20008010000 */
[----:B------:R0:W-:Y:S01]  /*7b40*/  UTMACMDFLUSH ;  /* 0x00000000000079b7 */ /* 0x0001e20000000000 */
[----:B---3--:R-:W-:Y:S04]  /*7b50*/  DEPBAR.LE SB0, 0x1 ;  /* 0x000080400000791a */ /* 0x008fe80000000000 */
.L_x_117:
[----:B------:R-:W-:Y:S05]  /*7b60*/  BSYNC.RECONVERGENT B0 ;  /* 0x0000000000007941 */ /* 0x000fea0003800200 */
.L_x_116:
[----:B------:R-:W-:Y:S01]  /*7b70*/  BAR.SYNC.DEFER_BLOCKING 0x1, 0x80 ;  /* 0x0042000000007b1d */ /* 0x000fe20000010000 */
[----:B------:R-:W-:Y:S04]  /*7b80*/  UIADD3 UR4, UPT, UPT, UR45, 0x1, URZ ;  /* 0x000000012d047890 */ /* 0x000fe8000fffe0ff */
[----:B------:R-:W-:Y:S04]  /*7b90*/  UISETP.NE.AND UP0, UPT, UR4, 0x4, UPT ;  /* 0x000000040400788c */ /* 0x000fe8000bf05270 */
[----:B------:R-:W-:Y:S01]  /*7ba0*/  USEL UR44, UR4, URZ, UP0 ;  /* 0x000000ff042c7287 */ /* 0x000fe20008000000 */
[----:B------:R3:W-:Y:S01]  /*7bb0*/  @P6 SYNCS.ARRIVE.TRANS64.RED.A1T0 RZ, [R77+URZ], RZ ;  /* 0x000000ff4dff69a7 */ /* 0x0007e200081004ff */
[----:B------:R-:W-:Y:S01]  /*7bc0*/  BSSY B1, `(.L_x_118) ;  /* 0x0000017000017945 */ /* 0x000fe20003800000 */
[----:B------:R-:W4:Y:S02]  /*7bd0*/  @P6 SYNCS.PHASECHK.TRANS64.TRYWAIT P0, [R0+URZ+0x20], R3 ;  /* 0x00002003000065a7 */ /* 0x000f2400080011ff */
[----:B----4-:R-:W-:Y:S01]  /*7be0*/  @P6 SEL R35, RZ, 0x1, !P0 ;  /* 0x00000001ff236807 */ /* 0x010fe20004000000 */
[----:B---3--:R-:W-:Y:S06]  /*7bf0*/  @!P6 BRA `(.L_x_119) ;  /* 0x00000000004ce947 */ /* 0x008fec0003800000 */
        /* <DEDUP_REMOVED lines=9> */
[----:B------:R-:W-:Y:S04]  /*7c90*/  SHF.L.U32 R7, R66, 0x1f, RZ ;  /* 0x0000001f42077819 */ /* 0x000fe800000006ff */
[----:B------:R-:W1:Y:S02]  /*7ca0*/  SYNCS.PHASECHK.TRANS64.TRYWAIT P0, [R0+URZ+0x20], R7 ;  /* 0x00002007000075a7 */ /* 0x000e6400080011ff */
[----:B-1----:R-:W-:Y:S05]  /*7cb0*/  @!P0 BRA `(.L_x_122) ;  /* 0x0000001c00c88947 */ /* 0x002fea0003800000 */
.L_x_121:
[----:B------:R-:W-:Y:S05]  /*7cc0*/  BSYNC B0 ;  /* 0x0000000000007941 */ /* 0x000fea0003800000 */
.L_x_120:
[----:B------:R-:W-:Y:S02]  /*7cd0*/  ISETP.NE.AND P0, PT, R76, RZ, PT ;  /* 0x000000ff4c00720c */ /* 0x000fe40003f05270 */
[----:B------:R-:W-:Y:S11]  /*7ce0*/  IADD3 R34, PT, PT, R34, 0x1, RZ ;  /* 0x0000000122227810 */ /* 0x000ff60007ffe0ff */
[----:B------:R3:W4:Y:S04]  /*7cf0*/  @P0 LDS.128 R48, [R5] ;  /* 0x0000000005300984 */ /* 0x0007280000000c00 */
[----:B------:R3:W1:Y:S04]  /*7d00*/  @P0 LDS.128 R44, [R4+0x10] ;  /* 0x00001000042c0984 */ /* 0x0006680000000c00 */
[----:B------:R3:W1:Y:S04]  /*7d10*/  @P0 LDS.128 R40, [R3+0x20] ;  /* 0x0000200003280984 */ /* 0x0006680000000c00 */
[----:B------:R3:W1:Y:S02]  /*7d20*/  @P0 LDS.128 R36, [R2+0x30] ;  /* 0x0000300002240984 */ /* 0x0006640000000c00 */
.L_x_119:
[----:B------:R-:W-:Y:S05]  /*7d30*/  BSYNC B1 ;  /* 0x0000000000017941 */ /* 0x000fea0003800000 */
.L_x_118:
[----:B-1----:R-:W-:Y:S05]  /*7d40*/  VIADD R0, R25, 0x20 ;  /* 0x0000002019007836 */ /* 0x002fea0000000000 */
[----:B------:R-:W-:Y:S04]  /*7d50*/  SHF.R.U32.HI R0, RZ, 0x15, R0 ;  /* 0x00000015ff007819 */ /* 0x000fe80000011600 */
[----:B------:R-:W-:Y:S11]  /*7d60*/  LOP3.LUT P0, RZ, R0, 0x3, R57, 0x48, !PT ;  /* 0x0000000300ff7812 */ /* 0x000ff60007804839 */
[----:B------:R-:W-:Y:S02]  /*7d70*/  @!UPT UIADD3 URZ, UPT, UPT, URZ, URZ, URZ ;  /* 0x000000fffffff290 */ /* 0x000fe4000fffe0ff */
[----:B------:R-:W-:Y:S05]  /*7d80*/  @!P0 BRA `(.L_x_123) ;  /* 0x0000000000408947 */ /* 0x000fea0003800000 */
[----:B------:R-:W1:Y:S01]  /*7d90*/  LDCU.64 UR8, c[0x4][0x70] ;  /* 0x01000e00ff0877ac */ /* 0x000e620008000a00 */
[----:B---3--:R-:W-:Y:S01]  /*7da0*/  MOV R3, 0x0 ;  /* 0x0000000000037802 */ /* 0x008fe20000000f00 */
[----:B------:R-:W-:Y:S02]  /*7db0*/  HFMA2 R12, -RZ, RZ, 0, 5.9604644775390625e-08 ;  /* 0x00000001ff0c7431 */ /* 0x000fe400000001ff */
[----:B------:R-:W-:Y:S02]  /*7dc0*/  IMAD.MOV.U32 R8, RZ, RZ, 0x192 ;  /* 0x00000192ff087424 */ /* 0x000fe400078e00ff */
[----:B------:R-:W-:Y:S01]  /*7dd0*/  IMAD.MOV.U32 R13, RZ, RZ, RZ ;  /* 0x000000ffff0d7224 */ /* 0x000fe200078e00ff */
[----:B------:R-:W3:Y:S01]  /*7de0*/  LDCU.64 UR6, c[0x4][0x78] ;  /* 0x01000f00ff0677ac */ /* 0x000ee20008000a00 */
[----:B------:R-:W2:Y:S01]  /*7df0*/  LDC.64 R2, c[0x4][R3] ;  /* 0x0100000003027b82 */ /* 0x000ea20000000a00 */
        /* <DEDUP_REMOVED lines=9> */
.L_x_123:
[----:B------:R-:W-:Y:S01]  /*7e90*/  ISETP.NE.AND P6, PT, R74, RZ, PT ;  /* 0x000000ff4a00720c */ /* 0x000fe20003fc5270 */
[----:B------:R-:W-:Y:S05]  /*7ea0*/  WARPSYNC.ALL ;  /* 0x0000000000007948 */ /* 0x000fea0003800000 */
[----:B------:R-:W-:Y:S01]  /*7eb0*/  R2UR UR4, R25 ;  /* 0x00000000190472ca */ /* 0x000fe200000e0000 */
[----:B------:R-:W-:Y:S01]  /*7ec0*/  IMAD.U32 R77, RZ, RZ, UR44 ;  /* 0x0000002cff4d7e24 */ /* 0x000fe2000f8e00ff */
[----:B----4-:R-:W-:Y:S01]  /*7ed0*/  LOP3.LUT R20, R48, 0xffffe000, RZ, 0xc0, !PT ;  /* 0xffffe00030147812 */ /* 0x010fe200078ec0ff */
[----:B------:R-:W-:Y:S01]  /*7ee0*/  BSSY.RECONVERGENT B0, `(.L_x_124) ;  /* 0x000005e000007945 */ /* 0x000fe20003800200 */
[----:B------:R-:W-:Y:S02]  /*7ef0*/  LOP3.LUT R21, R49, 0xffffe000, RZ, 0xc0, !PT ;  /* 0xffffe00031157812 */ /* 0x000fe400078ec0ff */
[----:B------:R-:W-:Y:S02]  /*7f00*/  LOP3.LUT R26, R51, 0xffffe000, RZ, 0xc0, !PT ;  /* 0xffffe000331a7812 */ /* 0x000fe400078ec0ff */
[----:B------:R-:W-:Y:S01]  /*7f10*/  @P6 LEA R0, R77, UR43, 0x3 ;  /* 0x0000002b4d006c11 */ /* 0x000fe2000f8e18ff */
[----:B------:R-:W-:Y:S01]  /*7f20*/  IMAD.U32 R77, RZ, RZ, UR54 ;  /* 0x00000036ff4d7e24 */ /* 0x000fe2000f8e00ff */
[----:B------:R-:W-:Y:S02]  /*7f30*/  LOP3.LUT R33, R44, 0xffffe000, RZ, 0xc0, !PT ;  /* 0xffffe0002c217812 */ /* 0x000fe400078ec0ff */
[----:B------:R-:W-:Y:S01]  /*7f40*/  LOP3.LUT R32, R45, 0xffffe000, RZ, 0xc0, !PT ;  /* 0xffffe0002d207812 */ /* 0x000fe200078ec0ff */
[----:B---3--:R-:W1:Y:S01]  /*7f50*/  LDTM.x16 R4, tmem[UR4+0x20] ;  /* 0x00002004000479ee */ /* 0x008e620008240000 */
        /* <DEDUP_REMOVED lines=86> */
.L_x_125:
[----:B------:R-:W-:Y:S05]  /*84c0*/  BSYNC.RECONVERGENT B0 ;  /* 0x0000000000007941 */ /* 0x000fea0003800200 */
.L_x_124:
        /* <DEDUP_REMOVED lines=21> */
.L_x_129:
[----:B------:R-:W-:Y:S05]  /*8620*/  BSYNC B0 ;  /* 0x0000000000007941 */ /* 0x000fea0003800000 */
.L_x_128:
[----:B------:R-:W-:Y:S11]  /*8630*/  ISETP.NE.AND P0, PT, R76, RZ, PT ;  /* 0x000000ff4c00720c */ /* 0x000ff60003f05270 */
[----:B------:R-:W-:Y:S02]  /*8640*/  @!UPT UIADD3 URZ, UPT, UPT, URZ, URZ, URZ ;  /* 0x000000fffffff290 */ /* 0x000fe4000fffe0ff */
[----:B------:R3:W4:Y:S04]  /*8650*/  @P0 LDS.128 R48, [R4] ;  /* 0x0000000004300984 */ /* 0x0007280000000c00 */
[----:B------:R3:W1:Y:S04]  /*8660*/  @P0 LDS.128 R44, [R3+0x10] ;  /* 0x00001000032c0984 */ /* 0x0006680000000c00 */
[----:B------:R3:W1:Y:S04]  /*8670*/  @P0 LDS.128 R40, [R2+0x20] ;  /* 0x0000200002280984 */ /* 0x0006680000000c00 */
[----:B------:R3:W1:Y:S02]  /*8680*/  @P0 LDS.128 R36, [R34+0x30] ;  /* 0x0000300022240984 */ /* 0x0006640000000c00 */
.L_x_127:
[----:B------:R-:W-:Y:S05]  /*8690*/  BSYNC B1 ;  /* 0x0000000000017941 */ /* 0x000fea0003800000 */
.L_x_126:
        /* <DEDUP_REMOVED lines=21> */
.L_x_131:
[----:B------:R-:W-:Y:S01]  /*87f0*/  ISETP.NE.AND P0, PT, R71, RZ, PT ;  /* 0x000000ff4700720c */ /* 0x000fe20003f05270 */
[----:B------:R-:W-:Y:S05]  /*8800*/  WARPSYNC.ALL ;  /* 0x0000000000007948 */ /* 0x000fea0003800000 */
[----:B------:R-:W-:Y:S01]  /*8810*/  R2UR UR4, R25 ;  /* 0x00000000190472ca */ /* 0x000fe200000e0000 */
[----:B------:R-:W-:Y:S01]  /*8820*/  BSSY.RECONVERGENT B0, `(.L_x_132) ;  /* 0x000005d000007945 */ /* 0x000fe20003800200 */
[----:B----4-:R-:W-:Y:S02]  /*8830*/  LOP3.LUT R0, R48, 0xffffe000, RZ, 0xc0, !PT ;  /* 0xffffe00030007812 */ /* 0x010fe400078ec0ff */
[----:B---3--:R-:W-:Y:S02]  /*8840*/  LOP3.LUT R2, R49, 0xffffe000, RZ, 0xc0, !PT ;  /* 0xffffe00031027812 */ /* 0x008fe400078ec0ff */
[----:B------:R-:W-:Y:S02]  /*8850*/  LOP3.LUT R3, R50, 0xffffe000, RZ, 0xc0, !PT ;  /* 0xffffe00032037812 */ /* 0x000fe400078ec0ff */
[----:B------:R-:W-:Y:S02]  /*8860*/  LOP3.LUT R20, R51, 0xffffe000, RZ, 0xc0, !PT ;  /* 0xffffe00033147812 */ /* 0x000fe400078ec0ff */
[----:B------:R-:W-:Y:S02]  /*8870*/  LOP3.LUT R21, R44, 0xffffe000, RZ, 0xc0, !PT ;  /* 0xffffe0002c157812 */ /* 0x000fe400078ec0ff */
[----:B------:R-:W-:Y:S01]  /*8880*/  LOP3.LUT R26, R45, 0xffffe000, RZ, 0xc0, !PT ;  /* 0xffffe0002d1a7812 */ /* 0x000fe200078ec0ff */
[----:B------:R-:W1:Y:S01]  /*8890*/  LDTM.x16 R4, tmem[UR4+0x30] ;  /* 0x00003004000479ee */ /* 0x000e620008240000 */
[----:B------:R-:W-:Y:S01]  /*88a0*/  R2UR UR4, R75 ;  /* 0x000000004b0472ca */ /* 0x000fe200000e0000 */
[----:B------:R-:W-:Y:S01]  /*88b0*/  NOP ;  /* 0x0000000000007918 */ /* 0x000fe20000000000 */
[----:B------:R-:W-:Y:S02]  /*88c0*/  LOP3.LUT R29, R46, 0xffffe000, RZ, 0xc0, !PT ;  /* 0xffffe0002e1d7812 */ /* 0x000fe400078ec0ff */
[----:B------:R-:W-:Y:S02]  /*88d0*/  LOP3.LUT R28, R47, 0xffffe000, RZ, 0xc0, !PT ;  /* 0xffffe0002f1c7812 */ /* 0x000fe400078ec0ff */
[----:B------:R-:W-:Y:S02]  /*88e0*/  LOP3.LUT R31, R40, 0xffffe000, RZ, 0xc0, !PT ;  /* 0xffffe000281f7812 */ /* 0x000fe400078ec0ff */
[----:B------:R-:W-:Y:S02]  /*88f0*/  LOP3.LUT R30, R41, 0xffffe000, RZ, 0xc0, !PT ;  /* 0xffffe000291e7812 */ /* 0x000fe400078ec0ff */
[----:B------:R-:W-:Y:S02]  /*8900*/  LOP3.LUT R33, R42, 0xffffe000, RZ, 0xc0, !PT ;  /* 0xffffe0002a217812 */ /* 0x000fe400078ec0ff */
[----:B------:R-:W-:Y:S01]  /*8910*/  LOP3.LUT R32, R43, 0xffffe000, RZ, 0xc0, !PT ;  /* 0xffffe0002b207812 */ /* 0x000fe200078ec0ff */
[----:B------:R-:W-:Y:S01]  /*8920*/  UIADD3 UR4, UPT, UPT, UR4, 0xb0, URZ ;  /* 0x000000b004047890 */ /* 0x000fe2000fffe0ff */
[----:B------:R-:W-:Y:S02]  /*8930*/  LOP3.LUT R35, R36, 0xffffe000, RZ, 0xc0, !PT ;  /* 0xffffe00024237812 */ /* 0x000fe400078ec0ff */
[----:B------:R-:W-:Y:S01]  /*8940*/  LOP3.LUT R34, R37, 0xffffe000, RZ, 0xc0, !PT ;  /* 0xffffe00025227812 */ /* 0x000fe200078ec0ff */
[----:B------:R-:W-:Y:S01]  /*8950*/  UPRMT UR4, UR54, 0x654, UR4 ;  /* 0x0000065436047896 */ /* 0x000fe20008000004 */
[----:B------:R-:W-:Y:S02]  /*8960*/  LOP3.LUT R37, R38, 0xffffe000, RZ, 0xc0, !PT ;  /* 0xffffe00026257812 */ /* 0x000fe400078ec0ff */
[----:B------:R-:W-:Y:S01]  /*8970*/  LOP3.LUT R36, R39, 0xffffe000, RZ, 0xc0, !PT ;  /* 0xffffe00027247812 */ /* 0x000fe200078ec0ff */
[C---:B-1----:R-:W-:Y:S01]  /*8980*/  FMUL R4, R24.reuse, R4 ;  /* 0x0000000418047220 */ /* 0x042fe20000400000 */
[C---:B------:R-:W-:Y:S01]  /*8990*/  FMUL R5, R24.reuse, R5 ;  /* 0x0000000518057220 */ /* 0x040fe20000400000 */
[C---:B------:R-:W-:Y:S01]  /*89a0*/  FMUL R6, R24.reuse, R6 ;  /* 0x0000000618067220 */ /* 0x040fe20000400000 */
[C---:B------:R-:W-:Y:S01]  /*89b0*/  FMUL R7, R24.reuse, R7 ;  /* 0x0000000718077220 */ /* 0x040fe20000400000 */
[C---:B------:R-:W-:Y:S01]  /*89c0*/  FFMA R4, R27.reuse, R0, R4 ;  /* 0x000000001b047223 */ /* 0x040fe20000000004 */
[C---:B------:R-:W-:Y:S01]  /*89d0*/  FFMA R5, R27.reuse, R2, R5 ;  /* 0x000000021b057223 */ /* 0x040fe20000000005 */
[C---:B------:R-:W-:Y:S01]  /*89e0*/  FFMA R6, R27.reuse, R3, R6 ;  /* 0x000000031b067223 */ /* 0x040fe20000000006 */
[C---:B------:R-:W-:Y:S01]  /*89f0*/  FFMA R7, R27.reuse, R20, R7 ;  /* 0x000000141b077223 */ /* 0x040fe20000000007 */
[C---:B------:R-:W-:Y:S01]  /*8a00*/  FMUL R8, R24.reuse, R8 ;  /* 0x0000000818087220 */ /* 0x040fe20000400000 */
[C---:B------:R-:W-:Y:S01]  /*8a10*/  FMUL R9, R24.reuse, R9 ;  /* 0x0000000918097220 */ /* 0x040fe20000400000 */
[C---:B------:R-:W-:Y:S01]  /*8a20*/  FMUL R10, R24.reuse, R10 ;  /* 0x0000000a180a7220 */ /* 0x040fe20000400000 */
[C---:B------:R-:W-:Y:S01]  /*8a30*/  FMUL R11, R24.reuse, R11 ;  /* 0x0000000b180b7220 */ /* 0x040fe20000400000 */
[----:B------:R-:W-:Y:S01]  /*8a40*/  F2FP.TF32.F32.PACK_B R4, R4 ;  /* 0x00000004ff04723e */ /* 0x000fe200024050ff */
[C---:B------:R-:W-:Y:S01]  /*8a50*/  FFMA R8, R27.reuse, R21, R8 ;  /* 0x000000151b087223 */ /* 0x040fe20000000008 */
[----:B------:R-:W-:Y:S01]  /*8a60*/  F2FP.TF32.F32.PACK_B R5, R5 ;  /* 0x00000005ff05723e */ /* 0x000fe200024050ff */
[C---:B------:R-:W-:Y:S01]  /*8a70*/  FFMA R9, R27.reuse, R26, R9 ;  /* 0x0000001a1b097223 */ /* 0x040fe20000000009 */
[----:B------:R-:W-:Y:S01]  /*8a80*/  F2FP.TF32.F32.PACK_B R6, R6 ;  /* 0x00000006ff06723e */ /* 0x000fe200024050ff */
[C---:B------:R-:W-:Y:S01]  /*8a90*/  FFMA R10, R27.reuse, R29, R10 ;  /* 0x0000001d1b0a7223 */ /* 0x040fe2000000000a */
[----:B------:R-:W-:Y:S01]  /*8aa0*/  F2FP.TF32.F32.PACK_B R7, R7 ;  /* 0x00000007ff07723e */ /* 0x000fe200024050ff */
[C---:B------:R-:W-:Y:S01]  /*8ab0*/  FFMA R11, R27.reuse, R28, R11 ;  /* 0x0000001c1b0b7223 */ /* 0x040fe2000000000b */
[C---:B------:R-:W-:Y:S01]  /*8ac0*/  FMUL R12, R24.reuse, R12 ;  /* 0x0000000c180c7220 */ /* 0x040fe20000400000 */
[----:B------:R-:W-:Y:S01]  /*8ad0*/  SYNCS.ARRIVE.TRANS64.RED.A1T0 RZ, [UR4], RZ ;  /* 0x000000ffffff79a7 */ /* 0x000fe20008100404 */
[----:B------:R-:W-:Y:S01]  /*8ae0*/  F2FP.TF32.F32.PACK_B R8, R8 ;  /* 0x00000008ff08723e */ /* 0x000fe200024050ff */
[----:B------:R1:W-:Y:S01]  /*8af0*/  STS.128 [R69+0x6000], R4 ;  /* 0x0060000445007388 */ /* 0x0003e20000000c00 */
        /* <DEDUP_REMOVED lines=9> */
[C---:B------:R-:W-:Y:S01]  /*8b90*/  FFMA R15, R27.reuse, R32, R15 ;  /* 0x000000201b0f7223 */ /* 0x040fe2000000000f */
[C---:B------:R-:W-:Y:S01]  /*8ba0*/  FMUL R16, R24.reuse, R16 ;  /* 0x0000001018107220 */ /* 0x040fe20000400000 */
[----:B------:R-:W-:Y:S01]  /*8bb0*/  F2FP.TF32.F32.PACK_B R12, R12 ;  /* 0x0000000cff0c723e */ /* 0x000fe200024050ff */
[----:B------:R1:W-:Y:S01]  /*8bc0*/  STS.128 [R68+0x6010], R8 ;  /* 0x0060100844007388 */ /* 0x0003e20000000c00 */
[C---:B------:R-:W-:Y:S01]  /*8bd0*/  FMUL R17, R24.reuse, R17 ;  /* 0x0000001118117220 */ /* 0x040fe20000400000 */
        /* <DEDUP_REMOVED lines=8> */
[----:B------:R-:W-:Y:S01]  /*8c60*/  FFMA R19, R27, R36, R19 ;  /* 0x000000241b137223 */ /* 0x000fe20000000013 */
[----:B------:R-:W-:Y:S02]  /*8c70*/  F2FP.TF32.F32.PACK_B R16, R16 ;  /* 0x00000010ff10723e */ /* 0x000fe400024050ff */
[----:B------:R1:W-:Y:S01]  /*8c80*/  STS.128 [R67+0x6020], R12 ;  /* 0x0060200c43007388 */ /* 0x0003e20000000c00 */
[----:B------:R-:W-:Y:S02]  /*8c90*/  F2FP.TF32.F32.PACK_B R17, R17 ;  /* 0x00000011ff11723e */ /* 0x000fe400024050ff */
        /* <DEDUP_REMOVED lines=21> */
.L_x_133:
[----:B------:R-:W-:Y:S05]  /*8df0*/  BSYNC.RECONVERGENT B0 ;  /* 0x0000000000007941 */ /* 0x000fea0003800200 */
.L_x_132:
[----:B------:R-:W-:Y:S01]  /*8e00*/  BAR.SYNC.DEFER_BLOCKING 0x1, 0x80 ;  /* 0x0042000000007b1d */ /* 0x000fe20000010000 */
[----:B------:R-:W-:Y:S01]  /*8e10*/  UISETP.NE.AND UP0, UPT, UR46, -0x4, UPT ;  /* 0xfffffffc2e00788c */ /* 0x000fe2000bf05270 */
[----:B------:R-:W-:Y:S08]  /*8e20*/  IADD3 R0, PT, PT, R22, 0x1, RZ ;  /* 0x0000000116007810 */ /* 0x000ff00007ffe0ff */
[----:B------:R-:W-:Y:S05]  /*8e30*/  BRA.U !UP0, `(.L_x_134) ;  /* 0x0000000108287547 */ /* 0x000fea000b800000 */
[----:B------:R-:W-:Y:S01]  /*8e40*/  ISETP.NE.AND P0, PT, R74, RZ, PT ;  /* 0x000000ff4a00720c */ /* 0x000fe20003f05270 */
[----:B------:R-:W-:Y:S01]  /*8e50*/  IMAD.U32 R3, RZ, RZ, UR45 ;  /* 0x0000002dff037e24 */ /* 0x000fe2000f8e00ff */
[----:B------:R-:W-:Y:S01]  /*8e60*/  UIADD3 UR4, UPT, UPT, UR45, 0x1, URZ ;  /* 0x000000012d047890 */ /* 0x000fe2000fffe0ff */
[----:B------:R-:W-:Y:S03]  /*8e70*/  IMAD.U32 R2, RZ, RZ, UR54 ;  /* 0x00000036ff027e24 */ /* 0x000fe6000f8e00ff */
[----:B------:R-:W-:Y:S04]  /*8e80*/  UISETP.NE.AND UP0, UPT, UR4, 0x4, UPT ;  /* 0x000000040400788c */ /* 0x000fe8000bf05270 */
[----:B------:R-:W-:Y:S03]  /*8e90*/  USEL UR45, UR4, URZ, UP0 ;  /* 0x000000ff042d7287 */ /* 0x000fe60008000000 */
[----:B------:R-:W-:Y:S05]  /*8ea0*/  @P0 LEA R3, R3, UR43, 0x3 ;  /* 0x0000002b03030c11 */ /* 0x000fea000f8e18ff */
[----:B------:R-:W-:Y:S05]  /*8eb0*/  @P0 VIADD R3, R3, 0x40 ;  /* 0x0000004003030836 */ /* 0x000fea0000000000 */
[----:B------:R-:W-:Y:S04]  /*8ec0*/  @P0 PRMT R2, R2, 0x654, R3 ;  /* 0x0000065402020816 */ /* 0x000fe80000000003 */
[----:B------:R3:W-:Y:S03]  /*8ed0*/  @P0 SYNCS.ARRIVE.TRANS64.RED.A1T0 RZ, [R2+URZ], RZ ;  /* 0x000000ff02ff09a7 */ /* 0x0007e600081004ff */
.L_x_134:
[----:B------:R-:W-:Y:S01]  /*8ee0*/  R2UR UR5, R58 ;  /* 0x000000003a0572ca */ /* 0x000fe200000e0000 */
[----:B------:R-:W-:Y:S01]  /*8ef0*/  UISETP.NE.AND UP0, UPT, UR62, URZ, UPT ;  /* 0x000000ff3e00728c */ /* 0x000fe2000bf05270 */
[----:B------:R-:W-:Y:S01]  /*8f00*/  R2UR UR4, R59 ;  /* 0x000000003b0472ca */ /* 0x000fe200000e0000 */
[----:B------:R-:W-:Y:S01]  /*8f10*/  UIADD3 UR46, UPT, UPT, UR46, 0x4, URZ ;  /* 0x000000042e2e7890 */ /* 0x000fe2000fffe0ff */
[----:B------:R-:W-:Y:S01]  /*8f20*/  ISETP.NE.AND P0, PT, R62, 0x2, PT ;  /* 0x000000023e00780c */ /* 0x000fe20003f05270 */
[----:B------:R-:W-:Y:S01]  /*8f30*/  UMOV UR60, UR61 ;  /* 0x0000003d003c7c82 */ /* 0x000fe20008000000 */
[----:B------:R-:W-:Y:S02]  /*8f40*/  ISETP.NE.AND P1, PT, R0, 0x4, PT ;  /* 0x000000040000780c */ /* 0x000fe40003f25270 */
[----:B------:R-:W-:Y:S02]  /*8f50*/  SEL R3, RZ, 0x1, P0 ;  /* 0x00000001ff037807 */ /* 0x000fe40000000000 */
[----:B---3--:R-:W-:Y:S02]  /*8f60*/  SEL R2, RZ, 0x1, P1 ;  /* 0x00000001ff027807 */ /* 0x008fe40000800000 */
[----:B------:R-:W-:Y:S01]  /*8f70*/  LOP3.LUT R64, R64, R3, RZ, 0x3c, !PT ;  /* 0x0000000340407212 */ /* 0x000fe200078e3cff */
[----:B------:R-:W-:Y:S01]  /*8f80*/  UIADD3 UR20, UPT, UPT, UR36, UR5, URZ ;  /* 0x0000000524147290 */ /* 0x000fe2000fffe0ff */
[----:B------:R-:W-:Y:S01]  /*8f90*/  LOP3.LUT R65, R65, R2, RZ, 0x3c, !PT ;  /* 0x0000000241417212 */ /* 0x000fe200078e3cff */
[----:B------:R-:W-:Y:S01]  /*8fa0*/  UIADD3 UR16, UPT, UPT, UR37, UR4, URZ ;  /* 0x0000000425107290 */ /* 0x000fe2000fffe0ff */
[----:B------:R-:W-:Y:S02]  /*8fb0*/  SEL R62, R62, RZ, P0 ;  /* 0x000000ff3e3e7207 */ /* 0x000fe40000000000 */
[----:B------:R-:W-:Y:S01]  /*8fc0*/  SEL R22, R0, RZ, P1 ;  /* 0x000000ff00167207 */ /* 0x000fe20000800000 */
[----:B------:R-:W-:Y:S08]  /*8fd0*/  BRA.U UP0, `(.L_x_135) ;  /* 0xffffffc900dc7547 */ /* 0x000ff0000b83ffff */
[----:B------:R-:W-:-:S09]  /*8fe0*/  UISETP.NE.AND UP0, UPT, UR63, URZ, UPT ;  /* 0x000000ff3f00728c */ /* 0x000fd2000bf05270 */
[----:B------:R-:W-:Y:S05]  /*8ff0*/  BRA.U !UP0, `(.L_x_136) ;  /* 0x0000000108487547 */ /* 0x000fea000b800000 */
[----:B------:R-:W3:Y:S02]  /*9000*/  LDCU.64 UR4, c[0x0][0x890] ;  /* 0x00011200ff0477ac */ /* 0x000ee40008000a00 */
[----:B---3--:R-:W-:-:S04]  /*9010*/  UISETP.NE.U32.AND UP0, UPT, UR4, URZ, UPT ;  /* 0x000000ff0400728c */ /* 0x008fc8000bf05070 */
[----:B------:R-:W-:-:S09]  /*9020*/  UISETP.NE.AND.EX UP0, UPT, UR5, URZ, UPT, UP0 ;  /* 0x000000ff0500728c */ /* 0x000fd2000bf05300 */
[----:B------:R-:W-:Y:S05]  /*9030*/  BRA.U UP0, `(.L_x_137) ;  /* 0x00000001000c7547 */ /* 0x000fea000b800000 */
[----:B------:R-:W-:-:S13]  /*9040*/  FSETP.NEU.AND P0, PT, R27, RZ, PT ;  /* 0x000000ff1b00720b */ /* 0x000fda0003f0d000 */
[----:B------:R-:W-:Y:S05]  /*9050*/  @!P0 EXIT ;  /* 0x000000000000894d */ /* 0x000fea0003800000 */
[----:B------:R-:W-:Y:S05]  /*9060*/  BRA `(.L_x_136) ;  /* 0x00000000002c7947 */ /* 0x000fea0003800000 */
.L_x_137:
[----:B------:R-:W-:Y:S01]  /*9070*/  ISETP.NE.AND P0, PT, R61, RZ, PT ;  /* 0x000000ff3d00720c */ /* 0x000fe20003f05270 */
[----:B------:R-:W-:-:S12]  /*9080*/  BSSY.RECONVERGENT B0, `(.L_x_136) ;  /* 0x0000009000007945 */ /* 0x000fd80003800200 */
[----:B------:R-:W-:Y:S05]  /*9090*/  @P0 BRA `(.L_x_138) ;  /* 0x0000000000140947 */ /* 0x000fea0003800000 */
[----:B------:R-:W3:Y:S02]  /*90a0*/  LDCU.64 UR4, c[0x0][0x888] ;  /* 0x00011100ff0477ac */ /* 0x000ee40008000a00 */
[----:B---3--:R-:W-:-:S04]  /*90b0*/  ISETP.NE.U32.AND P0, PT, RZ, UR4, PT ;  /* 0x00000004ff007c0c */ /* 0x008fc8000bf05070 */
[----:B------:R-:W-:-:S13]  /*90c0*/  ISETP.NE.AND.EX P0, PT, RZ, UR5, PT, P0 ;  /* 0x00000005ff007c0c */ /* 0x000fda000bf05300 */
[----:B------:R-:W-:Y:S05]  /*90d0*/  @!P0 EXIT ;  /* 0x000000000000894d */ /* 0x000fea0003800000 */
[----:B------:R-:W-:Y:S05]  /*90e0*/  BRA `(.L_x_139) ;  /* 0x0000000000087947 */ /* 0x000fea0003800000 */
.L_x_138:
[----:B------:R-:W-:-:S13]  /*90f0*/  FSETP.NEU.AND P0, PT, R27, RZ, PT ;  /* 0x000000ff1b00720b */ /* 0x000fda0003f0d000 */
[----:B------:R-:W-:Y:S05]  /*9100*/  @!P0 EXIT ;  /* 0x000000000000894d */ /* 0x000fea0003800000 */
.L_x_139:
[----:B------:R-:W-:Y:S05]  /*9110*/  BSYNC.RECONVERGENT B0 ;  /* 0x0000000000007941 */ /* 0x000fea0003800200 */
.L_x_136:
[----:B------:R-:W-:Y:S01]  /*9120*/  ULEA UR4, UR45, UR43, 0x3 ;  /* 0x0000002b2d047291 */ /* 0x000fe2000f8e18ff */
[----:B------:R-:W-:-:S04]  /*9130*/  DEPBAR.LE SB0, 0x0 ;  /* 0x000080000000791a */ /* 0x000fc80000000000 */
[----:B------:R-:W-:-:S04]  /*9140*/  UIADD3 UR4, UPT, UPT, UR4, 0x40, URZ ;  /* 0x0000004004047890 */ /* 0x000fc8000fffe0ff */
[----:B------:R-:W-:-:S09]  /*9150*/  UPRMT UR4, UR54, 0x654, UR4 ;  /* 0x0000065436047896 */ /* 0x000fd20008000004 */
[----:B------:R-:W-:Y:S01]  /*9160*/  SYNCS.ARRIVE.TRANS64.RED.A1T0 RZ, [UR4], RZ ;  /* 0x000000ffffff79a7 */ /* 0x000fe20008100404 */
[----:B------:R-:W-:Y:S05]  /*9170*/  EXIT ;  /* 0x000000000000794d */ /* 0x000fea0003800000 */
.L_x_24:
[----:B--2---:R2:W3:Y:S02]  /*9180*/  SYNCS.PHASECHK.TRANS64.TRYWAIT P0, [R3+URZ+0xe0], R2 ;  /* 0x0000e002030075a7 */ /* 0x0044e400080011ff */
[----:B---3--:R-:W-:Y:S05]  /*9190*/  @!P0 NANOSLEEP.SYNCS 0x989680 ;  /* 0x009896800000895d */ /* 0x008fea0003900000 */
[----:B------:R-:W3:Y:S02]  /*91a0*/  @!P0 SYNCS.PHASECHK.TRANS64 P0, [R3+URZ+0xe0], R2 ;  /* 0x0000e002030085a7 */ /* 0x000ee400080010ff */
[----:B---3--:R-:W-:Y:S05]  /*91b0*/  @!P0 BRA `(.L_x_24) ;  /* 0xfffffffc00f08947 */ /* 0x008fea000383ffff */
[----:B------:R-:W-:Y:S05]  /*91c0*/  BRA `(.L_x_140) ;  /* 0xffffff8800007947 */ /* 0x000fea000383ffff */
.L_x_27:
[----:B-1----:R-:W-:-:S07]  /*91d0*/  MOV R0, UR57 ;  /* 0x0000003900007c02 */ /* 0x002fce0008000f00 */
.L_x_141:
[----:B-1----:R1:W2:Y:S02]  /*91e0*/  SYNCS.PHASECHK.TRANS64.TRYWAIT P0, [R0+URZ+0x10], R3 ;  /* 0x00001003000075a7 */ /* 0x0022a400080011ff */
[----:B--2---:R-:W-:Y:S05]  /*91f0*/  @!P0 NANOSLEEP.SYNCS 0x989680 ;  /* 0x009896800000895d */ /* 0x004fea0003900000 */
[----:B------:R-:W2:Y:S02]  /*9200*/  @!P0 SYNCS.PHASECHK.TRANS64 P0, [R0+URZ+0x10], R3 ;  /* 0x00001003000085a7 */ /* 0x000ea400080010ff */
[----:B--2---:R-:W-:Y:S05]  /*9210*/  @!P0 BRA `(.L_x_141) ;  /* 0xfffffffc00f08947 */ /* 0x004fea000383ffff */
[----:B------:R-:W-:Y:S05]  /*9220*/  BRA `(.L_x_26) ;  /* 0xffffff8800487947 */ /* 0x000fea000383ffff */
.L_x_36:
[----:B-1----:R-:W-:-:S07]  /*9230*/  MOV R0, UR57 ;  /* 0x0000003900007c02 */ /* 0x002fce0008000f00 */
.L_x_142:
[----:B-1----:R1:W2:Y:S02]  /*9240*/  SYNCS.PHASECHK.TRANS64.TRYWAIT P0, [R0+URZ+0x10], R3 ;  /* 0x00001003000075a7 */ /* 0x0022a400080011ff */
[----:B--2---:R-:W-:Y:S05]  /*9250*/  @!P0 NANOSLEEP.SYNCS 0x989680 ;  /* 0x009896800000895d */ /* 0x004fea0003900000 */
[----:B------:R-:W2:Y:S02]  /*9260*/  @!P0 SYNCS.PHASECHK.TRANS64 P0, [R0+URZ+0x10], R3 ;  /* 0x00001003000085a7 */ /* 0x000ea400080010ff */
[----:B--2---:R-:W-:Y:S05]  /*9270*/  @!P0 BRA `(.L_x_142) ;  /* 0xfffffffc00f08947 */ /* 0x004fea000383ffff */
[----:B------:R-:W-:Y:S05]  /*9280*/  BRA `(.L_x_35) ;  /* 0xffffff8c00a07947 */ /* 0x000fea000383ffff */
.L_x_43:
[----:B-1----:R1:W4:Y:S02]  /*9290*/  SYNCS.PHASECHK.TRANS64.TRYWAIT P0, [R3+URZ+0x70], R0 ;  /* 0x00007000030075a7 */ /* 0x00232400080011ff */
[----:B----4-:R-:W-:Y:S05]  /*92a0*/  @!P0 NANOSLEEP.SYNCS 0x989680 ;  /* 0x009896800000895d */ /* 0x010fea0003900000 */
[----:B------:R-:W4:Y:S02]  /*92b0*/  @!P0 SYNCS.PHASECHK.TRANS64 P0, [R3+URZ+0x70], R0 ;  /* 0x00007000030085a7 */ /* 0x000f2400080010ff */
[----:B----4-:R-:W-:Y:S05]  /*92c0*/  @!P0 BRA `(.L_x_43) ;  /* 0xfffffffc00f08947 */ /* 0x010fea000383ffff */
[----:B------:R-:W-:Y:S05]  /*92d0*/  BRA `(.L_x_143) ;  /* 0xffffff9000d87947 */ /* 0x000fea000383ffff */
.L_x_47:
[----:B-1----:R-:W-:-:S07]  /*92e0*/  MOV R0, UR4 ;  /* 0x0000000400007c02 */ /* 0x002fce0008000f00 */
.L_x_144:
[----:B-1----:R1:W2:Y:S02]  /*92f0*/  SYNCS.PHASECHK.TRANS64.TRYWAIT P0, [R0+URZ], R3 ;  /* 0x00000003000075a7 */ /* 0x0022a400080011ff */
[----:B--2---:R-:W-:Y:S05]  /*9300*/  @!P0 NANOSLEEP.SYNCS 0x989680 ;  /* 0x009896800000895d */ /* 0x004fea0003900000 */
[----:B------:R-:W2:Y:S02]  /*9310*/  @!P0 SYNCS.PHASECHK.TRANS64 P0, [R0+URZ], R3 ;  /* 0x00000003000085a7 */ /* 0x000ea400080010ff */
[----:B--2---:R-:W-:Y:S05]  /*9320*/  @!P0 BRA `(.L_x_144) ;  /* 0xfffffffc00f08947 */ /* 0x004fea000383ffff */
[----:B------:R-:W-:Y:S05]  /*9330*/  BRA `(.L_x_145) ;  /* 0xffffff9800847947 */ /* 0x000fea000383ffff */
.L_x_50:
[----:B-1----:R1:W2:Y:S02]  /*9340*/  SYNCS.PHASECHK.TRANS64.TRYWAIT P0, [R2+URZ+0xd0], R5 ;  /* 0x0000d005020075a7 */ /* 0x0022a400080011ff */
[----:B--2---:R-:W-:Y:S05]  /*9350*/  @!P0 NANOSLEEP.SYNCS 0x989680 ;  /* 0x009896800000895d */ /* 0x004fea0003900000 */
[----:B------:R-:W2:Y:S02]  /*9360*/  @!P0 SYNCS.PHASECHK.TRANS64 P0, [R2+URZ+0xd0], R5 ;  /* 0x0000d005020085a7 */ /* 0x000ea400080010ff */
[----:B--2---:R-:W-:Y:S05]  /*9370*/  @!P0 BRA `(.L_x_50) ;  /* 0xfffffffc00f08947 */ /* 0x004fea000383ffff */
[----:B------:R-:W-:Y:S05]  /*9380*/  BRA `(.L_x_146) ;  /* 0xffffff9800e07947 */ /* 0x000fea000383ffff */
.L_x_51:
[----:B------:R-:W-:-:S07]  /*9390*/  MOV R2, UR4 ;  /* 0x0000000400027c02 */ /* 0x000fce0008000f00 */
.L_x_147:
[----:B-1----:R1:W2:Y:S02]  /*93a0*/  SYNCS.PHASECHK.TRANS64.TRYWAIT P0, [R2+URZ+0x80], R5 ;  /* 0x00008005020075a7 */ /* 0x0022a400080011ff */
[----:B--2---:R-:W-:Y:S05]  /*93b0*/  @!P0 NANOSLEEP.SYNCS 0x989680 ;  /* 0x009896800000895d */ /* 0x004fea0003900000 */
[----:B------:R-:W2:Y:S02]  /*93c0*/  @!P0 SYNCS.PHASECHK.TRANS64 P0, [R2+URZ+0x80], R5 ;  /* 0x00008005020085a7 */ /* 0x000ea400080010ff */
[----:B--2---:R-:W-:Y:S05]  /*93d0*/  @!P0 BRA `(.L_x_147) ;  /* 0xfffffffc00f08947 */ /* 0x004fea000383ffff */
[----:B------:R-:W-:Y:S05]  /*93e0*/  BRA `(.L_x_148) ;  /* 0xffffff9800f07947 */ /* 0x000fea000383ffff */
.L_x_52:
[----:B-1----:R1:W2:Y:S02]  /*93f0*/  SYNCS.PHASECHK.TRANS64.TRYWAIT P1, [R2+URZ+0x70], R5 ;  /* 0x00007005020075a7 */ /* 0x0022a400080211ff */
[----:B--2---:R-:W-:Y:S05]  /*9400*/  @!P1 NANOSLEEP.SYNCS 0x989680 ;  /* 0x009896800000995d */ /* 0x004fea0003900000 */
[----:B------:R-:W2:Y:S02]  /*9410*/  @!P1 SYNCS.PHASECHK.TRANS64 P1, [R2+URZ+0x70], R5 ;  /* 0x00007005020095a7 */ /* 0x000ea400080210ff */
[----:B--2---:R-:W-:Y:S05]  /*9420*/  @!P1 BRA `(.L_x_52) ;  /* 0xfffffffc00f09947 */ /* 0x004fea000383ffff */
[----:B------:R-:W-:Y:S05]  /*9430*/  BRA `(.L_x_149) ;  /* 0xffffff9c00207947 */ /* 0x000fea000383ffff */
.L_x_55:
[----:B------:R-:W-:-:S07]  /*9440*/  MOV R0, UR4 ;  /* 0x0000000400007c02 */ /* 0x000fce0008000f00 */
.L_x_150:
[----:B-1----:R1:W2:Y:S02]  /*9450*/  SYNCS.PHASECHK.TRANS64.TRYWAIT P0, [R0+URZ+0x80], R3 ;  /* 0x00008003000075a7 */ /* 0x0022a400080011ff */
[----:B--2---:R-:W-:Y:S05]  /*9460*/  @!P0 NANOSLEEP.SYNCS 0x989680 ;  /* 0x009896800000895d */ /* 0x004fea0003900000 */
[----:B------:R-:W2:Y:S02]  /*9470*/  @!P0 SYNCS.PHASECHK.TRANS64 P0, [R0+URZ+0x80], R3 ;  /* 0x00008003000085a7 */ /* 0x000ea400080010ff */
[----:B--2---:R-:W-:Y:S05]  /*9480*/  @!P0 BRA `(.L_x_150) ;  /* 0xfffffffc00f08947 */ /* 0x004fea000383ffff */
[----:B------:R-:W-:Y:S05]  /*9490*/  BRA `(.L_x_54) ;  /* 0xffffff9c00747947 */ /* 0x000fea000383ffff */
.L_x_62:
[----:B-1----:R1:W2:Y:S02]  /*94a0*/  SYNCS.PHASECHK.TRANS64.TRYWAIT P1, [R0+URZ+0x70], R5 ;  /* 0x00007005000075a7 */ /* 0x0022a400080211ff */
[----:B--2---:R-:W-:Y:S05]  /*94b0*/  @!P1 NANOSLEEP.SYNCS 0x989680 ;  /* 0x009896800000995d */ /* 0x004fea0003900000 */
[----:B------:R-:W2:Y:S02]  /*94c0*/  @!P1 SYNCS.PHASECHK.TRANS64 P1, [R0+URZ+0x70], R5 ;  /* 0x00007005000095a7 */ /* 0x000ea400080210ff */
[----:B--2---:R-:W-:Y:S05]  /*94d0*/  @!P1 BRA `(.L_x_62) ;  /* 0xfffffffc00f09947 */ /* 0x004fea000383ffff */
[----:B------:R-:W-:Y:S05]  /*94e0*/  BRA `(.L_x_151) ;  /* 0xffffffa000dc7947 */ /* 0x000fea000383ffff */
.L_x_63:
[----:B------:R-:W-:-:S13]  /*94f0*/  R2UR UR4, R13 ;  /* 0x000000000d0472ca */ /* 0x000fda00000e0000 */
[----:B------:R-:W-:-:S07]  /*9500*/  MOV R3, UR4 ;  /* 0x0000000400037c02 */ /* 0x000fce0008000f00 */
.L_x_152:
[----:B-1----:R1:W2:Y:S02]  /*9510*/  SYNCS.PHASECHK.TRANS64.TRYWAIT P0, [R3+URZ+0xb0], R0 ;  /* 0x0000b000030075a7 */ /* 0x0022a400080011ff */
[----:B--2---:R-:W-:Y:S05]  /*9520*/  @!P0 NANOSLEEP.SYNCS 0x989680 ;  /* 0x009896800000895d */ /* 0x004fea0003900000 */
[----:B------:R-:W2:Y:S02]  /*9530*/  @!P0 SYNCS.PHASECHK.TRANS64 P0, [R3+URZ+0xb0], R0 ;  /* 0x0000b000030085a7 */ /* 0x000ea400080010ff */
[----:B--2---:R-:W-:Y:S05]  /*9540*/  @!P0 BRA `(.L_x_152) ;  /* 0xfffffffc00f08947 */ /* 0x004fea000383ffff */
[----:B------:R-:W-:Y:S05]  /*9550*/  BRA `(.L_x_153) ;  /* 0xffffffa400187947 */ /* 0x000fea000383ffff */
.L_x_66:
[----:B------:R-:W-:Y:S07]  /*9560*/  MOV R0, UR5 ;  /* 0x0000000500007c02 */ /* 0x000fee0008000f00 */
.L_x_154:
[----:B-1----:R1:W2:Y:S02]  /*9570*/  SYNCS.PHASECHK.TRANS64.TRYWAIT P0, [R0+URZ], R3 ;  /* 0x00000003000075a7 */ /* 0x0022a400080011ff */
[----:B--2---:R-:W-:Y:S05]  /*9580*/  @!P0 NANOSLEEP.SYNCS 0x989680 ;  /* 0x009896800000895d */ /* 0x004fea0003900000 */
[----:B------:R-:W2:Y:S02]  /*9590*/  @!P0 SYNCS.PHASECHK.TRANS64 P0, [R0+URZ], R3 ;  /* 0x00000003000085a7 */ /* 0x000ea400080010ff */
[----:B--2---:R-:W-:Y:S05]  /*95a0*/  @!P0 BRA `(.L_x_154) ;  /* 0xfffffffc00f08947 */ /* 0x004fea000383ffff */
[----:B------:R-:W-:Y:S05]  /*95b0*/  BRA `(.L_x_65) ;  /* 0xffffffa400347947 */ /* 0x000fea000383ffff */
.L_x_69:
[----:B------:R-:W-:-:S07]  /*95c0*/  MOV R0, UR4 ;  /* 0x0000000400007c02 */ /* 0x000fce0008000f00 */
.L_x_155:
[----:B--2---:R2:W3:Y:S02]  /*95d0*/  SYNCS.PHASECHK.TRANS64.TRYWAIT P0, [R0+URZ], R3 ;  /* 0x00000003000075a7 */ /* 0x0044e400080011ff */
[----:B---3--:R-:W-:Y:S05]  /*95e0*/  @!P0 NANOSLEEP.SYNCS 0x989680 ;  /* 0x009896800000895d */ /* 0x008fea0003900000 */
[----:B------:R-:W3:Y:S02]  /*95f0*/  @!P0 SYNCS.PHASECHK.TRANS64 P0, [R0+URZ], R3 ;  /* 0x00000003000085a7 */ /* 0x000ee400080010ff */
[----:B---3--:R-:W-:Y:S05]  /*9600*/  @!P0 BRA `(.L_x_155) ;  /* 0xfffffffc00f08947 */ /* 0x008fea000383ffff */
[----:B------:R-:W-:Y:S05]  /*9610*/  BRA `(.L_x_156) ;  /* 0xffffffac00407947 */ /* 0x000fea000383ffff */
.L_x_70:
[----:B------:R-:W-:-:S07]  /*9620*/  MOV R0, UR5 ;  /* 0x0000000500007c02 */ /* 0x000fce0008000f00 */
.L_x_157:
[----:B-1----:R1:W2:Y:S02]  /*9630*/  SYNCS.PHASECHK.TRANS64.TRYWAIT P0, [R0+URZ], R3 ;  /* 0x00000003000075a7 */ /* 0x0022a400080011ff */
[----:B--2---:R-:W-:Y:S05]  /*9640*/  @!P0 NANOSLEEP.SYNCS 0x989680 ;  /* 0x009896800000895d */ /* 0x004fea0003900000 */
[----:B------:R-:W2:Y:S02]  /*9650*/  @!P0 SYNCS.PHASECHK.TRANS64 P0, [R0+URZ], R3 ;  /* 0x00000003000085a7 */ /* 0x000ea400080010ff */
[----:B--2---:R-:W-:Y:S05]  /*9660*/  @!P0 BRA `(.L_x_157) ;  /* 0xfffffffc00f08947 */ /* 0x004fea000383ffff */
[----:B------:R-:W-:Y:S05]  /*9670*/  BRA `(.L_x_158) ;  /* 0xffffffac004c7947 */ /* 0x000fea000383ffff */
.L_x_71:
[----:B------:R-:W-:-:S07]  /*9680*/  MOV R0, UR5 ;  /* 0x0000000500007c02 */ /* 0x000fce0008000f00 */
.L_x_159:
[----:B-1----:R1:W2:Y:S02]  /*9690*/  SYNCS.PHASECHK.TRANS64.TRYWAIT P0, [R0+URZ], R3 ;  /* 0x00000003000075a7 */ /* 0x0022a400080011ff */
[----:B--2---:R-:W-:Y:S05]  /*96a0*/  @!P0 NANOSLEEP.SYNCS 0x989680 ;  /* 0x009896800000895d */ /* 0x004fea0003900000 */
[----:B------:R-:W2:Y:S02]  /*96b0*/  @!P0 SYNCS.PHASECHK.TRANS64 P0, [R0+URZ], R3 ;  /* 0x00000003000085a7 */ /* 0x000ea400080010ff */
[----:B--2---:R-:W-:Y:S05]  /*96c0*/  @!P0 BRA `(.L_x_159) ;  /* 0xfffffffc00f08947 */ /* 0x004fea000383ffff */
[----:B------:R-:W-:Y:S05]  /*96d0*/  BRA `(.L_x_160) ;  /* 0xffffffac00587947 */ /* 0x000fea000383ffff */
.L_x_72:
[----:B------:R-:W-:-:S07]  /*96e0*/  MOV R0, UR4 ;  /* 0x0000000400007c02 */ /* 0x000fce0008000f00 */
.L_x_161:
[----:B-1----:R1:W2:Y:S02]  /*96f0*/  SYNCS.PHASECHK.TRANS64.TRYWAIT P0, [R0+URZ], R3 ;  /* 0x00000003000075a7 */ /* 0x0022a400080011ff */
[----:B--2---:R-:W-:Y:S05]  /*9700*/  @!P0 NANOSLEEP.SYNCS 0x989680 ;  /* 0x009896800000895d */ /* 0x004fea0003900000 */
[----:B------:R-:W2:Y:S02]  /*9710*/  @!P0 SYNCS.PHASECHK.TRANS64 P0, [R0+URZ], R3 ;  /* 0x00000003000085a7 */ /* 0x000ea400080010ff */
[----:B--2---:R-:W-:Y:S05]  /*9720*/  @!P0 BRA `(.L_x_161) ;  /* 0xfffffffc00f08947 */ /* 0x004fea000383ffff */
[----:B------:R-:W-:Y:S05]  /*9730*/  BRA `(.L_x_162) ;  /* 0xffffffac00647947 */ /* 0x000fea000383ffff */
.L_x_77:
[----:B--2---:R2:W3:Y:S02]  /*9740*/  SYNCS.PHASECHK.TRANS64.TRYWAIT P0, [R12+URZ+0x70], R9 ;  /* 0x000070090c0075a7 */ /* 0x0044e400080011ff */
[----:B---3--:R-:W-:Y:S05]  /*9750*/  @!P0 NANOSLEEP.SYNCS 0x989680 ;  /* 0x009896800000895d */ /* 0x008fea0003900000 */
[----:B------:R-:W3:Y:S02]  /*9760*/  @!P0 SYNCS.PHASECHK.TRANS64 P0, [R12+URZ+0x70], R9 ;  /* 0x000070090c0085a7 */ /* 0x000ee400080010ff */
[----:B---3--:R-:W-:Y:S05]  /*9770*/  @!P0 BRA `(.L_x_77) ;  /* 0xfffffffc00f08947 */ /* 0x008fea000383ffff */
[----:B------:R-:W-:Y:S05]  /*9780*/  BRA `(.L_x_163) ;  /* 0xffffffb000887947 */ /* 0x000fea000383ffff */
.L_x_80:
[----:B------:R-:W-:Y:S07]  /*9790*/  MOV R0, UR21 ;  /* 0x0000001500007c02 */ /* 0x000fee0008000f00 */
.L_x_164:
[----:B--2---:R2:W3:Y:S02]  /*97a0*/  SYNCS.PHASECHK.TRANS64.TRYWAIT P2, [R0+URZ+0x68], R11 ;  /* 0x0000680b000075a7 */ /* 0x0044e400080411ff */
[----:B---3--:R-:W-:Y:S05]  /*97b0*/  @!P2 NANOSLEEP.SYNCS 0x989680 ;  /* 0x009896800000a95d */ /* 0x008fea0003900000 */
[----:B------:R-:W3:Y:S02]  /*97c0*/  @!P2 SYNCS.PHASECHK.TRANS64 P2, [R0+URZ+0x68], R11 ;  /* 0x0000680b0000a5a7 */ /* 0x000ee400080410ff */
[----:B---3--:R-:W-:Y:S05]  /*97d0*/  @!P2 BRA `(.L_x_164) ;  /* 0xfffffffc00f0a947 */ /* 0x008fea000383ffff */
[----:B------:R-:W-:Y:S05]  /*97e0*/  BRA `(.L_x_79) ;  /* 0xffffffb400f07947 */ /* 0x000fea000383ffff */
.L_x_83:
[----:B--2---:R-:W-:Y:S07]  /*97f0*/  MOV R0, UR21 ;  /* 0x0000001500007c02 */ /* 0x004fee0008000f00 */
.L_x_165:
[----:B--2---:R2:W3:Y:S02]  /*9800*/  SYNCS.PHASECHK.TRANS64.TRYWAIT P0, [R0+URZ+0x40], R9 ;  /* 0x00004009000075a7 */ /* 0x0044e400080011ff */
[----:B---3--:R-:W-:Y:S05]  /*9810*/  @!P0 NANOSLEEP.SYNCS 0x989680 ;  /* 0x009896800000895d */ /* 0x008fea0003900000 */
[----:B------:R-:W3:Y:S02]  /*9820*/  @!P0 SYNCS.PHASECHK.TRANS64 P0, [R0+URZ+0x40], R9 ;  /* 0x00004009000085a7 */ /* 0x000ee400080010ff */
[----:B---3--:R-:W-:Y:S05]  /*9830*/  @!P0 BRA `(.L_x_165) ;  /* 0xfffffffc00f08947 */ /* 0x008fea000383ffff */
[----:B------:R-:W-:Y:S05]  /*9840*/  BRA `(.L_x_166) ;  /* 0xffffffb8004c7947 */ /* 0x000fea000383ffff */
.L_x_84:
[----:B------:R-:W-:Y:S07]  /*9850*/  MOV R0, UR21 ;  /* 0x0000001500007c02 */ /* 0x000fee0008000f00 */
.L_x_167:
[----:B--2---:R2:W3:Y:S02]  /*9860*/  SYNCS.PHASECHK.TRANS64.TRYWAIT P0, [R0+URZ+0x48], R9 ;  /* 0x00004809000075a7 */ /* 0x0044e400080011ff */
[----:B---3--:R-:W-:Y:S05]  /*9870*/  @!P0 NANOSLEEP.SYNCS 0x989680 ;  /* 0x009896800000895d */ /* 0x008fea0003900000 */
[----:B------:R-:W3:Y:S02]  /*9880*/  @!P0 SYNCS.PHASECHK.TRANS64 P0, [R0+URZ+0x48], R9 ;  /* 0x00004809000085a7 */ /* 0x000ee400080010ff */
[----:B---3--:R-:W-:Y:S05]  /*9890*/  @!P0 BRA `(.L_x_167) ;  /* 0xfffffffc00f08947 */ /* 0x008fea000383ffff */
[----:B------:R-:W-:Y:S05]  /*98a0*/  BRA `(.L_x_168) ;  /* 0xffffffb8008c7947 */ /* 0x000fea000383ffff */
.L_x_85:
[----:B------:R-:W-:Y:S07]  /*98b0*/  MOV R0, UR21 ;  /* 0x0000001500007c02 */ /* 0x000fee0008000f00 */
.L_x_169:
[----:B--2---:R2:W3:Y:S02]  /*98c0*/  SYNCS.PHASECHK.TRANS64.TRYWAIT P0, [R0+URZ+0x50], R9 ;  /* 0x00005009000075a7 */ /* 0x0044e400080011ff */
[----:B---3--:R-:W-:Y:S05]  /*98d0*/  @!P0 NANOSLEEP.SYNCS 0x989680 ;  /* 0x009896800000895d */ /* 0x008fea0003900000 */
[----:B------:R-:W3:Y:S02]  /*98e0*/  @!P0 SYNCS.PHASECHK.TRANS64 P0, [R0+URZ+0x50], R9 ;  /* 0x00005009000085a7 */ /* 0x000ee400080010ff */
[----:B---3--:R-:W-:Y:S05]  /*98f0*/  @!P0 BRA `(.L_x_169) ;  /* 0xfffffffc00f08947 */ /* 0x008fea000383ffff */
[----:B------:R-:W-:Y:S05]  /*9900*/  BRA `(.L_x_170) ;  /* 0xffffffb800d47947 */ /* 0x000fea000383ffff */
.L_x_86:
[----:B------:R-:W-:Y:S07]  /*9910*/  MOV R0, UR21 ;  /* 0x0000001500007c02 */ /* 0x000fee0008000f00 */
.L_x_171:
[----:B--2---:R2:W3:Y:S02]  /*9920*/  SYNCS.PHASECHK.TRANS64.TRYWAIT P0, [R0+URZ+0x58], R9 ;  /* 0x00005809000075a7 */ /* 0x0044e400080011ff */
[----:B---3--:R-:W-:Y:S05]  /*9930*/  @!P0 NANOSLEEP.SYNCS 0x989680 ;  /* 0x009896800000895d */ /* 0x008fea0003900000 */
[----:B------:R-:W3:Y:S02]  /*9940*/  @!P0 SYNCS.PHASECHK.TRANS64 P0, [R0+URZ+0x58], R9 ;  /* 0x00005809000085a7 */ /* 0x000ee400080010ff */
[----:B---3--:R-:W-:Y:S05]  /*9950*/  @!P0 BRA `(.L_x_171) ;  /* 0xfffffffc00f08947 */ /* 0x008fea000383ffff */
[----:B------:R-:W-:Y:S05]  /*9960*/  BRA `(.L_x_172) ;  /* 0xffffffbc00187947 */ /* 0x000fea000383ffff */
.L_x_88:
[----:B------:R-:W-:-:S07]  /*9970*/  MOV R0, UR21 ;  /* 0x0000001500007c02 */ /* 0x000fce0008000f00 */
.L_x_173:
[----:B---3--:R3:W4:Y:S02]  /*9980*/  SYNCS.PHASECHK.TRANS64.TRYWAIT P0, [R0+URZ+0x40], R3 ;  /* 0x00004003000075a7 */ /* 0x00872400080011ff */
[----:B----4-:R-:W-:Y:S05]  /*9990*/  @!P0 NANOSLEEP.SYNCS 0x989680 ;  /* 0x009896800000895d */ /* 0x010fea0003900000 */
[----:B------:R-:W4:Y:S02]  /*99a0*/  @!P0 SYNCS.PHASECHK.TRANS64 P0, [R0+URZ+0x40], R3 ;  /* 0x00004003000085a7 */ /* 0x000f2400080010ff */
[----:B----4-:R-:W-:Y:S05]  /*99b0*/  @!P0 BRA `(.L_x_173) ;  /* 0xfffffffc00f08947 */ /* 0x010fea000383ffff */
[----:B------:R-:W-:Y:S05]  /*99c0*/  BRA `(.L_x_174) ;  /* 0xffffffbc00907947 */ /* 0x000fea000383ffff */
.L_x_89:
[----:B---3--:R-:W-:-:S07]  /*99d0*/  MOV R0, UR21 ;  /* 0x0000001500007c02 */ /* 0x008fce0008000f00 */
.L_x_175:
[----:B---3--:R3:W4:Y:S02]  /*99e0*/  SYNCS.PHASECHK.TRANS64.TRYWAIT P0, [R0+URZ+0x48], R3 ;  /* 0x00004803000075a7 */ /* 0x00872400080011ff */
[----:B----4-:R-:W-:Y:S05]  /*99f0*/  @!P0 NANOSLEEP.SYNCS 0x989680 ;  /* 0x009896800000895d */ /* 0x010fea0003900000 */
[----:B------:R-:W4:Y:S02]  /*9a00*/  @!P0 SYNCS.PHASECHK.TRANS64 P0, [R0+URZ+0x48], R3 ;  /* 0x00004803000085a7 */ /* 0x000f2400080010ff */
[----:B----4-:R-:W-:Y:S05]  /*9a10*/  @!P0 BRA `(.L_x_175) ;  /* 0xfffffffc00f08947 */ /* 0x010fea000383ffff */
[----:B------:R-:W-:Y:S05]  /*9a20*/  BRA `(.L_x_176) ;  /* 0xffffffbc00807947 */ /* 0x000fea000383ffff */
.L_x_90:
[----:B---3--:R-:W-:-:S07]  /*9a30*/  MOV R0, UR21 ;  /* 0x0000001500007c02 */ /* 0x008fce0008000f00 */
.L_x_177:
[----:B---3--:R3:W4:Y:S02]  /*9a40*/  SYNCS.PHASECHK.TRANS64.TRYWAIT P0, [R0+URZ+0x50], R3 ;  /* 0x00005003000075a7 */ /* 0x00872400080011ff */
[----:B----4-:R-:W-:Y:S05]  /*9a50*/  @!P0 NANOSLEEP.SYNCS 0x989680 ;  /* 0x009896800000895d */ /* 0x010fea0003900000 */
[----:B------:R-:W4:Y:S02]  /*9a60*/  @!P0 SYNCS.PHASECHK.TRANS64 P0, [R0+URZ+0x50], R3 ;  /* 0x00005003000085a7 */ /* 0x000f2400080010ff */
[----:B----4-:R-:W-:Y:S05]  /*9a70*/  @!P0 BRA `(.L_x_177) ;  /* 0xfffffffc00f08947 */ /* 0x010fea000383ffff */
[----:B------:R-:W-:Y:S05]  /*9a80*/  BRA `(.L_x_178) ;  /* 0xffffffbc00707947 */ /* 0x000fea000383ffff */
.L_x_92:
[----:B-1----:R1:W2:Y:S02]  /*9a90*/  SYNCS.PHASECHK.TRANS64.TRYWAIT P0, [R3+URZ+0x70], R0 ;  /* 0x00007000030075a7 */ /* 0x0022a400080011ff */
[----:B--2---:R-:W-:Y:S05]  /*9aa0*/  @!P0 NANOSLEEP.SYNCS 0x989680 ;  /* 0x009896800000895d */ /* 0x004fea0003900000 */
[----:B------:R-:W2:Y:S02]  /*9ab0*/  @!P0 SYNCS.PHASECHK.TRANS64 P0, [R3+URZ+0x70], R0 ;  /* 0x00007000030085a7 */ /* 0x000ea400080010ff */
[----:B--2---:R-:W-:Y:S05]  /*9ac0*/  @!P0 BRA `(.L_x_92) ;  /* 0xfffffffc00f08947 */ /* 0x004fea000383ffff */
[----:B------:R-:W-:Y:S05]  /*9ad0*/  BRA `(.L_x_179) ;  /* 0xffffffc000307947 */ /* 0x000fea000383ffff */
.L_x_103:
[----:B-1----:R-:W-:Y:S04]  /*9ae0*/  MOV R2, UR43 ;  /* 0x0000002b00027c02 */ /* 0x002fe80008000f00 */
[----:B------:R1:W2:Y:S03]  /*9af0*/  SYNCS.PHASECHK.TRANS64.TRYWAIT P1, [R2+URZ+0x20], R3 ;  /* 0x00002003020075a7 */ /* 0x0002a600080211ff */
[----:B--2---:R-:W-:Y:S05]  /*9b00*/  @!P1 NANOSLEEP.SYNCS 0x989680 ;  /* 0x009896800000995d */ /* 0x004fea0003900000 */
[----:B------:R-:W2:Y:S02]  /*9b10*/  @!P1 SYNCS.PHASECHK.TRANS64 P1, [R2+URZ+0x20], R3 ;  /* 0x00002003020095a7 */ /* 0x000ea400080210ff */
[----:B--2---:R-:W-:Y:S05]  /*9b20*/  @!P1 BRA `(.L_x_103) ;  /* 0xfffffffc00ec9947 */ /* 0x004fea000383ffff */
[----:B------:R-:W-:Y:S05]  /*9b30*/  BRA `(.L_x_102) ;  /* 0xffffffcc009c7947 */ /* 0x000fea000383ffff */
.L_x_105:
[----:B-1----:R1:W4:Y:S02]  /*9b40*/  SYNCS.PHASECHK.TRANS64.TRYWAIT P0, [R75+URZ+0x90], R0 ;  /* 0x000090004b0075a7 */ /* 0x00232400080011ff */
[----:B----4-:R-:W-:Y:S05]  /*9b50*/  @!P0 NANOSLEEP.SYNCS 0x989680 ;  /* 0x009896800000895d */ /* 0x010fea0003900000 */
[----:B------:R-:W4:Y:S02]  /*9b60*/  @!P0 SYNCS.PHASECHK.TRANS64 P0, [R75+URZ+0x90], R0 ;  /* 0x000090004b0085a7 */ /* 0x000f2400080010ff */
[----:B----4-:R-:W-:Y:S05]  /*9b70*/  @!P0 BRA `(.L_x_105) ;  /* 0xfffffffc00f08947 */ /* 0x010fea000383ffff */
[----:B------:R-:W-:Y:S05]  /*9b80*/  BRA `(.L_x_104) ;  /* 0xffffffcc00c47947 */ /* 0x000fea000383ffff */
.L_x_114:
[----:B-1----:R1:W3:Y:S02]  /*9b90*/  SYNCS.PHASECHK.TRANS64.TRYWAIT P0, [R3+URZ+0x20], R0 ;  /* 0x00002000030075a7 */ /* 0x0022e400080011ff */
[----:B---3--:R-:W-:Y:S05]  /*9ba0*/  @!P0 NANOSLEEP.SYNCS 0x989680 ;  /* 0x009896800000895d */ /* 0x008fea0003900000 */
[----:B------:R-:W3:Y:S02]  /*9bb0*/  @!P0 SYNCS.PHASECHK.TRANS64 P0, [R3+URZ+0x20], R0 ;  /* 0x00002000030085a7 */ /* 0x000ee400080010ff */
[----:B---3--:R-:W-:Y:S05]  /*9bc0*/  @!P0 BRA `(.L_x_114) ;  /* 0xfffffffc00f08947 */ /* 0x008fea000383ffff */
[----:B------:R-:W-:Y:S05]  /*9bd0*/  BRA `(.L_x_113) ;  /* 0xffffffd400e07947 */ /* 0x000fea000383ffff */
.L_x_122:
[----:B-1----:R1:W3:Y:S02]  /*9be0*/  SYNCS.PHASECHK.TRANS64.TRYWAIT P0, [R0+URZ+0x20], R7 ;  /* 0x00002007000075a7 */ /* 0x0022e400080011ff */
[----:B---3--:R-:W-:Y:S05]  /*9bf0*/  @!P0 NANOSLEEP.SYNCS 0x989680 ;  /* 0x009896800000895d */ /* 0x008fea0003900000 */
[----:B------:R-:W3:Y:S02]  /*9c00*/  @!P0 SYNCS.PHASECHK.TRANS64 P0, [R0+URZ+0x20], R7 ;  /* 0x00002007000085a7 */ /* 0x000ee400080010ff */
[----:B---3--:R-:W-:Y:S05]  /*9c10*/  @!P0 BRA `(.L_x_122) ;  /* 0xfffffffc00f08947 */ /* 0x008fea000383ffff */
[----:B------:R-:W-:Y:S05]  /*9c20*/  BRA `(.L_x_121) ;  /* 0xffffffe000247947 */ /* 0x000fea000383ffff */
.L_x_130:
[----:B-1----:R1:W3:Y:S02]  /*9c30*/  SYNCS.PHASECHK.TRANS64.TRYWAIT P0, [R0+URZ+0x20], R5 ;  /* 0x00002005000075a7 */ /* 0x0022e400080011ff */
[----:B---3--:R-:W-:Y:S05]  /*9c40*/  @!P0 NANOSLEEP.SYNCS 0x989680 ;  /* 0x009896800000895d */ /* 0x008fea0003900000 */
[----:B------:R-:W3:Y:S02]  /*9c50*/  @!P0 SYNCS.PHASECHK.TRANS64 P0, [R0+URZ+0x20], R5 ;  /* 0x00002005000085a7 */ /* 0x000ee400080010ff */
[----:B---3--:R-:W-:Y:S05]  /*9c60*/  @!P0 BRA `(.L_x_130) ;  /* 0xfffffffc00f08947 */ /* 0x008fea000383ffff */
[----:B------:R-:W-:Y:S05]  /*9c70*/  BRA `(.L_x_129) ;  /* 0xffffffe800687947 */ /* 0x000fea000383ffff */
        .weak           $__internal_0_$__cuda_sm10x_tcgen05_guardrail_trap_col_being_dealloced_not_returned_by_alloc
        .type           $__internal_0_$__cuda_sm10x_tcgen05_guardrail_trap_col_being_dealloced_not_returned_by_alloc,@function
        .size           $__internal_0_$__cuda_sm10x_tcgen05_guardrail_trap_col_being_dealloced_not_returned_by_alloc,($__internal_1_$__cuda_sm10x_tcgen05_guardrail_trap_phase_invalid_during_alloc - $__internal_0_$__cuda_sm10x_tcgen05_guardrail_trap_col_being_dealloced_not_returned_by_alloc)
$__internal_0_$__cuda_sm10x_tcgen05_guardrail_trap_col_being_dealloced_not_returned_by_alloc:
[----:B------:R-:W-:Y:S05]  /*9c80*/  BPT.TRAP 0x1 ;  /* 0x000000040000795c */ /* 0x000fea0000300000 */
[----:B------:R-:W-:-:S04]  /*9c90*/  HFMA2 R3, -RZ, RZ, 0, 0 ;  /* 0x00000000ff037431 */ /* 0x000fc800000001ff */
[----:B------:R-:W-:Y:S05]  /*9ca0*/  RET.REL.NODEC R2 `(_ZN7cutlass13device_kernelINS_4gemm6kernel13GemmUniversalIN4cute5tupleIJiiiiEEENS1_10collective13CollectiveMmaINS1_35MainloopSm100TmaUmmaWarpSpecializedILi2ELi2ELi4ENS5_IJNS4_1CILi1EEENSA_ILi8EEESB_EEEEENS5_IJNSA_ILi128EEENSA_ILi64EEESF_EEENS_10tfloat32_tENS5_IJlSB_lEEESI_SJ_NS4_8TiledMMAINS4_8MMA_AtomIJNS4_17SM100_MMA_TF32_SSISI_SI_fLi128ELi64ELNS4_4UMMA5MajorE0ELSO_0ELNSN_7ScaleInE0ELSP_0EEEEEENS4_6LayoutINS5_IJSB_SB_SB_EEENS5_IJNSA_ILi0EEESU_SU_EEEEENS5_IJNS4_10UnderscoreESX_SX_EEEEENS4_23SM90_TMA_LOAD_MULTICASTENS4_14ComposedLayoutINS4_7SwizzleILi3ELi4ELi3EEENS4_18smem_ptr_flag_bitsILi32EEENSS_INS5_IJSC_NSA_ILi32EEEEEENS5_IJS16_SB_EEEEEEEvNS4_8identityENS4_13SM90_TMA_LOADES1A_vS1B_EENS_8epilogue10collective18CollectiveEpilogueINS1E_23Sm100TmaWarpSpecializedILi4ELi2ELi16ELb1ELb0EEEJSH_NS5_IJNSS_ISF_SB_EENSS_INSA_ILi16EEESB_EEEEESI_SJ_SI_SJ_NS1E_6fusion15FusionCallbacksIS1I_NS1N_17LinearCombinationISI_fSI_fLNS_15FloatRoundStyleE2EEESH_S1M_JEEENS4_5SM1004TMEM4LOAD26SM100_TMEM_LOAD_32dp32b16xES1C_NS11_INS12_ILi2ELi4ELi3EEES15_NSS_INS5_IJSC_S1K_EEENS5_IJS1K_SB_EEEEEEENS4_39AutoVectorizingCopyWithAssumedAlignmentILi128EEENS4_14SM90_TMA_STOREES21_S23_S23_EEEvvEEEEvNT_6ParamsE) ;  /* 0xffffff6002d47950 */ /* 0x000fea0003c3ffff */
        .weak           $__internal_1_$__cuda_sm10x_tcgen05_guardrail_trap_phase_invalid_during_alloc
        .type           $__internal_1_$__cuda_sm10x_tcgen05_guardrail_trap_phase_invalid_during_alloc,@function
        .size           $__internal_1_$__cuda_sm10x_tcgen05_guardrail_trap_phase_invalid_during_alloc,($__internal_2_$__cuda_sm10x_tcgen05_guardrail_trap_unallocated_columns_being_dealloced - $__internal_1_$__cuda_sm10x_tcgen05_guardrail_trap_phase_invalid_during_alloc)
$__internal_1_$__cuda_sm10x_tcgen05_guardrail_trap_phase_invalid_during_alloc:
[----:B------:R-:W-:Y:S05]  /*9cb0*/  BPT.TRAP 0x1 ;  /* 0x000000040000795c */ /* 0x000fea0000300000 */
[----:B------:R-:W-:-:S04]  /*9cc0*/  MOV R5, 0x0 ;  /* 0x0000000000057802 */ /* 0x000fc80000000f00 */
[----:B------:R-:W-:Y:S05]  /*9cd0*/  RET.REL.NODEC R4 `(_ZN7cutlass13device_kernelINS_4gemm6kernel13GemmUniversalIN4cute5tupleIJiiiiEEENS1_10collective13CollectiveMmaINS1_35MainloopSm100TmaUmmaWarpSpecializedILi2ELi2ELi4ENS5_IJNS4_1CILi1EEENSA_ILi8EEESB_EEEEENS5_IJNSA_ILi128EEENSA_ILi64EEESF_EEENS_10tfloat32_tENS5_IJlSB_lEEESI_SJ_NS4_8TiledMMAINS4_8MMA_AtomIJNS4_17SM100_MMA_TF32_SSISI_SI_fLi128ELi64ELNS4_4UMMA5MajorE0ELSO_0ELNSN_7ScaleInE0ELSP_0EEEEEENS4_6LayoutINS5_IJSB_SB_SB_EEENS5_IJNSA_ILi0EEESU_SU_EEEEENS5_IJNS4_10UnderscoreESX_SX_EEEEENS4_23SM90_TMA_LOAD_MULTICASTENS4_14ComposedLayoutINS4_7SwizzleILi3ELi4ELi3EEENS4_18smem_ptr_flag_bitsILi32EEENSS_INS5_IJSC_NSA_ILi32EEEEEENS5_IJS16_SB_EEEEEEEvNS4_8identityENS4_13SM90_TMA_LOADES1A_vS1B_EENS_8epilogue10collective18CollectiveEpilogueINS1E_23Sm100TmaWarpSpecializedILi4ELi2ELi16ELb1ELb0EEEJSH_NS5_IJNSS_ISF_SB_EENSS_INSA_ILi16EEESB_EEEEESI_SJ_SI_SJ_NS1E_6fusion15FusionCallbacksIS1I_NS1N_17LinearCombinationISI_fSI_fLNS_15FloatRoundStyleE2EEESH_S1M_JEEENS4_5SM1004TMEM4LOAD26SM100_TMEM_LOAD_32dp32b16xES1C_NS11_INS12_ILi2ELi4ELi3EEES15_NSS_INS5_IJSC_S1K_EEENS5_IJS1K_SB_EEEEEEENS4_39AutoVectorizingCopyWithAssumedAlignmentILi128EEENS4_14SM90_TMA_STOREES21_S23_S23_EEEvvEEEEvNT_6ParamsE) ;  /* 0xffffff6004c87950 */ /* 0x000fea0003c3ffff */
        .weak           $__internal_2_$__cuda_sm10x_tcgen05_guardrail_trap_unallocated_columns_being_dealloced
        .type           $__internal_2_$__cuda_sm10x_tcgen05_guardrail_trap_unallocated_columns_being_dealloced,@function
        .size           $__internal_2_$__cuda_sm10x_tcgen05_guardrail_trap_unallocated_columns_being_dealloced,(.L_x_181 - $__internal_2_$__cuda_sm10x_tcgen05_guardrail_trap_unallocated_columns_being_dealloced)
$__internal_2_$__cuda_sm10x_tcgen05_guardrail_trap_unallocated_columns_being_dealloced:
[----:B------:R-:W-:Y:S05]  /*9ce0*/  BPT.TRAP 0x1 ;  /* 0x000000040000795c */ /* 0x000fea0000300000 */
[----:B------:R-:W-:-:S04]  /*9cf0*/  HFMA2 R3, -RZ, RZ, 0, 0 ;  /* 0x00000000ff037431 */ /* 0x000fc800000001ff */
[----:B------:R-:W-:Y:S05]  /*9d00*/  RET.REL.NODEC R2 `(_ZN7cutlass13device_kernelINS_4gemm6kernel13GemmUniversalIN4cute5tupleIJiiiiEEENS1_10collective13CollectiveMmaINS1_35MainloopSm100TmaUmmaWarpSpecializedILi2ELi2ELi4ENS5_IJNS4_1CILi1EEENSA_ILi8EEESB_EEEEENS5_IJNSA_ILi128EEENSA_ILi64EEESF_EEENS_10tfloat32_tENS5_IJlSB_lEEESI_SJ_NS4_8TiledMMAINS4_8MMA_AtomIJNS4_17SM100_MMA_TF32_SSISI_SI_fLi128ELi64ELNS4_4UMMA5MajorE0ELSO_0ELNSN_7ScaleInE0ELSP_0EEEEEENS4_6LayoutINS5_IJSB_SB_SB_EEENS5_IJNSA_ILi0EEESU_SU_EEEEENS5_IJNS4_10UnderscoreESX_SX_EEEEENS4_23SM90_TMA_LOAD_MULTICASTENS4_14ComposedLayoutINS4_7SwizzleILi3ELi4ELi3EEENS4_18smem_ptr_flag_bitsILi32EEENSS_INS5_IJSC_NSA_ILi32EEEEEENS5_IJS16_SB_EEEEEEEvNS4_8identityENS4_13SM90_TMA_LOADES1A_vS1B_EENS_8epilogue10collective18CollectiveEpilogueINS1E_23Sm100TmaWarpSpecializedILi4ELi2ELi16ELb1ELb0EEEJSH_NS5_IJNSS_ISF_SB_EENSS_INSA_ILi16EEESB_EEEEESI_SJ_SI_SJ_NS1E_6fusion15FusionCallbacksIS1I_NS1N_17LinearCombinationISI_fSI_fLNS_15FloatRoundStyleE2EEESH_S1M_JEEENS4_5SM1004TMEM4LOAD26SM100_TMEM_LOAD_32dp32b16xES1C_NS11_INS12_ILi2ELi4ELi3EEES15_NSS_INS5_IJSC_S1K_EEENS5_IJS1K_SB_EEEEEEENS4_39AutoVectorizingCopyWithAssumedAlignmentILi128EEENS4_14SM90_TMA_STOREES21_S23_S23_EEEvvEEEEvNT_6ParamsE) ;  /* 0xffffff6002bc7950 */ /* 0x000fea0003c3ffff */
.L_x_180:
[----:B------:R-:W-:-:S00]  /*9d10*/  BRA `(.L_x_180) ;  /* 0xfffffffc00fc7947 */ /* 0x000fc0000383ffff */
[----:B------:R-:W-:-:S00]  /*9d20*/  NOP ;  /* 0x0000000000007918 */ /* 0x000fc00000000000 */
        /* <DEDUP_REMOVED lines=13> */
.L_x_181:


//--------------------- .nv.global.init           --------------------------
	.section	.nv.global.init,"aw",@progbits
.nv.global.init:
	.type		$str$27,@object
	.size		$str$27,($str$28 - $str$27)
$str$27:
        /*0000*/ 	.byte	0x28, 0x61, 0x64, 0x64, 0x72, 0x65, 0x73, 0x73, 0x20, 0x26, 0x20, 0x6d, 0x61, 0x73, 0x6b, 0x29
        /*0010*/ 	.byte	0x20, 0x3d, 0x3d, 0x20, 0x30, 0x00
	.type		$str$28,@object
	.size		$str$28,($str$26 - $str$28)
$str$28:
        /*0016*/ 	.byte	0x2f, 0x74, 0x6d, 0x70, 0x2f, 0x63, 0x75, 0x74, 0x6c, 0x61, 0x73, 0x73, 0x5f, 0x73, 0x77, 0x65
        /*0026*/ 	.byte	0x65, 0x70, 0x5f, 0x73, 0x72, 0x63, 0x2f, 0x69, 0x6e, 0x63, 0x6c, 0x75, 0x64, 0x65, 0x2f, 0x63
        /*0036*/ 	.byte	0x75, 0x74, 0x65, 0x2f, 0x70, 0x6f, 0x69, 0x6e, 0x74, 0x65, 0x72, 0x5f, 0x66, 0x6c, 0x61, 0x67
        /*0046*/ 	.byte	0x67, 0x65, 0x64, 0x2e, 0x68, 0x70, 0x70, 0x00
	.type		$str$26,@object
	.size		$str$26,($str$25 - $str$26)
$str$26:
        /*004e*/ 	.byte	0x2f, 0x74, 0x6d, 0x70, 0x2f, 0x63, 0x75, 0x74, 0x6c, 0x61, 0x73, 0x73, 0x5f, 0x73, 0x77, 0x65
        /*005e*/ 	.byte	0x65, 0x70, 0x5f, 0x73, 0x72, 0x63, 0x2f, 0x69, 0x6e, 0x63, 0x6c, 0x75, 0x64, 0x65, 0x2f, 0x63
        /*006e*/ 	.byte	0x75, 0x74, 0x65, 0x2f, 0x61, 0x74, 0x6f, 0x6d, 0x2f, 0x63, 0x6f, 0x70, 0x79, 0x5f, 0x74, 0x72
        /*007e*/ 	.byte	0x61, 0x69, 0x74, 0x73, 0x5f, 0x73, 0x6d, 0x31, 0x30, 0x30, 0x2e, 0x68, 0x70, 0x70, 0x00
	.type		$str$25,@object
	.size		$str$25,(__unnamed_1 - $str$25)
$str$25:
        /*008d*/ 	.byte	0x28, 0x28, 0x75, 0x69, 0x6e, 0x74, 0x33, 0x32, 0x5f, 0x74, 0x28, 0x74, 0x68, 0x72, 0x65, 0x61
        /*009d*/ 	.byte	0x64, 0x49, 0x64, 0x78, 0x2e, 0x78, 0x29, 0x20, 0x2f, 0x20, 0x33, 0x32, 0x29, 0x20, 0x25, 0x20
        /*00ad*/ 	.byte	0x34, 0x29, 0x20, 0x3d, 0x3d, 0x20, 0x28, 0x28, 0x28, 0x74, 0x6d, 0x65, 0x6d, 0x5f, 0x61, 0x64
        /*00bd*/ 	.byte	0x64, 0x72, 0x20, 0x3e, 0x3e, 0x20, 0x31, 0x36, 0x29, 0x20, 0x2f, 0x20, 0x33, 0x32, 0x29, 0x20
        /*00cd*/ 	.byte	0x25, 0x20, 0x34, 0x29, 0x00
	.type		__unnamed_1,@object
	.size		__unnamed_1,(__unnamed_2 - __unnamed_1)
__unnamed_1:
        /*00d2*/ 	.byte	0x61, 0x75, 0x74, 0x6f, 0x20, 0x63, 0x75, 0x74, 0x65, 0x3a, 0x3a, 0x61, 0x73, 0x5f, 0x70, 0x6f
        /* <DEDUP_REMOVED lines=24> */
        /*0262*/ 	.byte	0x32, 0x30, 0x34, 0x38, 0x3e, 0x3e, 0x3e, 0x3e, 0x5d, 0x00
	.type		__unnamed_2,@object
	.size		__unnamed_2,(.L_2 - __unnamed_2)
__unnamed_2:
        /* <DEDUP_REMOVED lines=42> */
        /*050c*/ 	.byte	0x3e, 0x5d, 0x00
.L_2:


//--------------------- .nv.shared._ZN7cutlass13device_kernelINS_4gemm6kernel13GemmUniversalIN4cute5tupleIJiiiiEEENS1_10collective13CollectiveMmaINS1_35MainloopSm100TmaUmmaWarpSpecializedILi2ELi2ELi4ENS5_IJNS4_1CILi1EEENSA_ILi8EEESB_EEEEENS5_IJNSA_ILi128EEENSA_ILi64EEESF_EEENS_10tfloat32_tENS5_IJlSB_lEEESI_SJ_NS4_8TiledMMAINS4_8MMA_AtomIJNS4_17SM100_MMA_TF32_SSISI_SI_fLi128ELi64ELNS4_4UMMA5MajorE0ELSO_0ELNSN_7ScaleInE0ELSP_0EEEEEENS4_6LayoutINS5_IJSB_SB_SB_EEENS5_IJNSA_ILi0EEESU_SU_EEEEENS5_IJNS4_10UnderscoreESX_SX_EEEEENS4_23SM90_TMA_LOAD_MULTICASTENS4_14ComposedLayoutINS4_7SwizzleILi3ELi4ELi3EEENS4_18smem_ptr_flag_bitsILi32EEENSS_INS5_IJSC_NSA_ILi32EEEEEENS5_IJS16_SB_EEEEEEEvNS4_8identityENS4_13SM90_TMA_LOADES1A_vS1B_EENS_8epilogue10collective18CollectiveEpilogueINS1E_23Sm100TmaWarpSpecializedILi4ELi2ELi16ELb1ELb0EEEJSH_NS5_IJNSS_ISF_SB_EENSS_INSA_ILi16EEESB_EEEEESI_SJ_SI_SJ_NS1E_6fusion15FusionCallbacksIS1I_NS1N_17LinearCombinationISI_fSI_fLNS_15FloatRoundStyleE2EEESH_S1M_JEEENS4_5SM1004TMEM4LOAD26SM100_TMEM_LOAD_32dp32b16xES1C_NS11_INS12_ILi2ELi4ELi3EEES15_NSS_INS5_IJSC_S1K_EEENS5_IJS1K_SB_EEEEEEENS4_39AutoVectorizingCopyWithAssumedAlignmentILi128EEENS4_14SM90_TMA_STOREES21_S23_S23_EEEvvEEEEvNT_6ParamsE --------------------------
	.section	.nv.shared._ZN7cutlass13device_kernelINS_4gemm6kernel13GemmUniversalIN4cute5tupleIJiiiiEEENS1_10collective13CollectiveMmaINS1_35MainloopSm100TmaUmmaWarpSpecializedILi2ELi2ELi4ENS5_IJNS4_1CILi1EEENSA_ILi8EEESB_EEEEENS5_IJNSA_ILi128EEENSA_ILi64EEESF_EEENS_10tfloat32_tENS5_IJlSB_lEEESI_SJ_NS4_8TiledMMAINS4_8MMA_AtomIJNS4_17SM100_MMA_TF32_SSISI_SI_fLi128ELi64ELNS4_4UMMA5MajorE0ELSO_0ELNSN_7ScaleInE0ELSP_0EEEEEENS4_6LayoutINS5_IJSB_SB_SB_EEENS5_IJNSA_ILi0EEESU_SU_EEEEENS5_IJNS4_10UnderscoreESX_SX_EEEEENS4_23SM90_TMA_LOAD_MULTICASTENS4_14ComposedLayoutINS4_7SwizzleILi3ELi4ELi3EEENS4_18smem_ptr_flag_bitsILi32EEENSS_INS5_IJSC_NSA_ILi32EEEEEENS5_IJS16_SB_EEEEEEEvNS4_8identityENS4_13SM90_TMA_LOADES1A_vS1B_EENS_8epilogue10collective18CollectiveEpilogueINS1E_23Sm100TmaWarpSpecializedILi4ELi2ELi16ELb1ELb0EEEJSH_NS5_IJNSS_ISF_SB_EENSS_INSA_ILi16EEESB_EEEEESI_SJ_SI_SJ_NS1E_6fusion15FusionCallbacksIS1I_NS1N_17LinearCombinationISI_fSI_fLNS_15FloatRoundStyleE2EEESH_S1M_JEEENS4_5SM1004TMEM4LOAD26SM100_TMEM_LOAD_32dp32b16xES1C_NS11_INS12_ILi2ELi4ELi3EEES15_NSS_INS5_IJSC_S1K_EEENS5_IJS1K_SB_EEEEEEENS4_39AutoVectorizingCopyWithAssumedAlignmentILi128EEENS4_14SM90_TMA_STOREES21_S23_S23_EEEvvEEEEvNT_6ParamsE,"aw",@nobits
	.sectionflags	@""
	.align	16
	.zero		1024


//--------------------- .nv.shared.reserved.0     --------------------------
	.section	.nv.shared.reserved.0,"aw",@nobits
	.weak		__nv_reservedSMEM_offset_0_alias
	.size		__nv_reservedSMEM_offset_0_alias, 0, 64
	.other		__nv_reservedSMEM_offset_0_alias,@"STO_CUDA_RESERVED_SHARED STV_DEFAULT"
__nv_reservedSMEM_offset_0_alias:
	.zero		0
.nv.shared.reserved.0:
	.zero		64
	.weak		__nv_reservedSMEM_tcgen05_partition
	.type		__nv_reservedSMEM_tcgen05_partition,@object
	.size		__nv_reservedSMEM_tcgen05_partition,(.L_0 - __nv_reservedSMEM_tcgen05_partition)
__nv_reservedSMEM_tcgen05_partition:
	.zero		32
.L_0:


//--------------------- .nv.global                --------------------------
	.section	.nv.global,"aw",@nobits
.nv.global:
	.type		_ZN40_INTERNAL_5bc25d79_4_k_cu_ed739fd0_280344cute1_E,@object
	.size		_ZN40_INTERNAL_5bc25d79_4_k_cu_ed739fd0_280344cute1_E,(_ZN40_INTERNAL_5bc25d79_4_k_cu_ed739fd0_280344cuda3std3__45__cpo6cbeginE - _ZN40_INTERNAL_5bc25d79_4_k_cu_ed739fd0_280344cute1_E)
_ZN40_INTERNAL_5bc25d79_4_k_cu_ed739fd0_280344cute1_E:
	.zero		1
	.type		_ZN40_INTERNAL_5bc25d79_4_k_cu_ed739fd0_280344cuda3std3__45__cpo6cbeginE,@object
	.size		_ZN40_INTERNAL_5bc25d79_4_k_cu_ed739fd0_280344cuda3std3__45__cpo6cbeginE,(_ZN40_INTERNAL_5bc25d79_4_k_cu_ed739fd0_280344cuda3std3__48in_placeE - _ZN40_INTERNAL_5bc25d79_4_k_cu_ed739fd0_280344cuda3std3__45__cpo6cbeginE)
_ZN40_INTERNAL_5bc25d79_4_k_cu_ed739fd0_280344cuda3std3__45__cpo6cbeginE:
	.zero		1
	.type		_ZN40_INTERNAL_5bc25d79_4_k_cu_ed739fd0_280344cuda3std3__48in_placeE,@object
	.size		_ZN40_INTERNAL_5bc25d79_4_k_cu_ed739fd0_280344cuda3std3__48in_placeE,(_ZN40_INTERNAL_5bc25d79_4_k_cu_ed739fd0_280344cuda3std6ranges3__45__cpo9iter_moveE - _ZN40_INTERNAL_5bc25d79_4_k_cu_ed739fd0_280344cuda3std3__48in_placeE)
_ZN40_INTERNAL_5bc25d79_4_k_cu_ed739fd0_280344cuda3std3__48in_placeE:
	.zero		1
	.type		_ZN40_INTERNAL_5bc25d79_4_k_cu_ed739fd0_280344cuda3std6ranges3__45__cpo9iter_moveE,@object
	.size		_ZN40_INTERNAL_5bc25d79_4_k_cu_ed739fd0_280344cuda3std6ranges3__45__cpo9iter_moveE,(_ZN40_INTERNAL_5bc25d79_4_k_cu_ed739fd0_280344cuda3std3__45__cpo5beginE - _ZN40_INTERNAL_5bc25d79_4_k_cu_ed739fd0_280344cuda3std6ranges3__45__cpo9iter_moveE)
_ZN40_INTERNAL_5bc25d79_4_k_cu_ed739fd0_280344cuda3std6ranges3__45__cpo9iter_moveE:
	.zero		1
	.type		_ZN40_INTERNAL_5bc25d79_4_k_cu_ed739fd0_280344cuda3std3__45__cpo5beginE,@object
	.size		_ZN40_INTERNAL_5bc25d79_4_k_cu_ed739fd0_280344cuda3std3__45__cpo5beginE,(_ZN40_INTERNAL_5bc25d79_4_k_cu_ed739fd0_280344cuda3std3__442_GLOBAL__N__5bc25d79_4_k_cu_ed739fd0_280346ignoreE - _ZN40_INTERNAL_5bc25d79_4_k_cu_ed739fd0_280344cuda3std3__45__cpo5beginE)
_ZN40_INTERNAL_5bc25d79_4_k_cu_ed739fd0_280344cuda3std3__45__cpo5beginE:
	.zero		1
	.type		_ZN40_INTERNAL_5bc25d79_4_k_cu_ed739fd0_280344cuda3std3__442_GLOBAL__N__5bc25d79_4_k_cu_ed739fd0_280346ignoreE,@object
	.size		_ZN40_INTERNAL_5bc25d79_4_k_cu_ed739fd0_280344cuda3std3__442_GLOBAL__N__5bc25d79_4_k_cu_ed739fd0_280346ignoreE,(_ZN40_INTERNAL_5bc25d79_4_k_cu_ed739fd0_280344cute7productE - _ZN40_INTERNAL_5bc25d79_4_k_cu_ed739fd0_280344cuda3std3__442_GLOBAL__N__5bc25d79_4_k_cu_ed739fd0_280346ignoreE)
_ZN40_INTERNAL_5bc25d79_4_k_cu_ed739fd0_280344cuda3std3__442_GLOBAL__N__5bc25d79_4_k_cu_ed739fd0_280346ignoreE:
	.zero		1
	.type		_ZN40_INTERNAL_5bc25d79_4_k_cu_ed739fd0_280344cute7productE,@object
	.size		_ZN40_INTERNAL_5bc25d79_4_k_cu_ed739fd0_280344cute7productE,(_ZN40_INTERNAL_5bc25d79_4_k_cu_ed739fd0_280344cuda3std3__45__cpo3endE - _ZN40_INTERNAL_5bc25d79_4_k_cu_ed739fd0_280344cute7productE)
_ZN40_INTERNAL_5bc25d79_4_k_cu_ed739fd0_280344cute7productE:
	.zero		1
	.type		_ZN40_INTERNAL_5bc25d79_4_k_cu_ed739fd0_280344cuda3std3__45__cpo3endE,@object
	.size		_ZN40_INTERNAL_5bc25d79_4_k_cu_ed739fd0_280344cuda3std3__45__cpo3endE,(_ZN40_INTERNAL_5bc25d79_4_k_cu_ed739fd0_280344cuda3std3__419piecewise_constructE - _ZN40_INTERNAL_5bc25d79_4_k_cu_ed739fd0_280344cuda3std3__45__cpo3endE)
_ZN40_INTERNAL_5bc25d79_4_k_cu_ed739fd0_280344cuda3std3__45__cpo3endE:
	.zero		1
	.type		_ZN40_INTERNAL_5bc25d79_4_k_cu_ed739fd0_280344cuda3std3__419piecewise_constructE,@object
	.size		_ZN40_INTERNAL_5bc25d79_4_k_cu_ed739fd0_280344cuda3std3__419piecewise_constructE,(_ZN40_INTERNAL_5bc25d79_4_k_cu_ed739fd0_280344cuda3std3__45__cpo4cendE - _ZN40_INTERNAL_5bc25d79_4_k_cu_ed739fd0_280344cuda3std3__419piecewise_constructE)
_ZN40_INTERNAL_5bc25d79_4_k_cu_ed739fd0_280344cuda3std3__419piecewise_constructE:
	.zero		1
	.type		_ZN40_INTERNAL_5bc25d79_4_k_cu_ed739fd0_280344cuda3std3__45__cpo4cendE,@object
	.size		_ZN40_INTERNAL_5bc25d79_4_k_cu_ed739fd0_280344cuda3std3__45__cpo4cendE,(_ZN40_INTERNAL_5bc25d79_4_k_cu_ed739fd0_280344cuda3std6ranges3__45__cpo4swapE - _ZN40_INTERNAL_5bc25d79_4_k_cu_ed739fd0_280344cuda3std3__45__cpo4cendE)
_ZN40_INTERNAL_5bc25d79_4_k_cu_ed739fd0_280344cuda3std3__45__cpo4cendE:
	.zero		1
	.type		_ZN40_INTERNAL_5bc25d79_4_k_cu_ed739fd0_280344cuda3std6ranges3__45__cpo4swapE,@object
	.size		_ZN40_INTERNAL_5bc25d79_4_k_cu_ed739fd0_280344cuda3std6ranges3__45__cpo4swapE,(.L_10 - _ZN40_INTERNAL_5bc25d79_4_k_cu_ed739fd0_280344cuda3std6ranges3__45__cpo4swapE)
_ZN40_INTERNAL_5bc25d79_4_k_cu_ed739fd0_280344cuda3std6ranges3__45__cpo4swapE:
	.zero		1
.L_10:


//--------------------- .nv.constant0._ZN7cutlass13device_kernelINS_4gemm6kernel13GemmUniversalIN4cute5tupleIJiiiiEEENS1_10collective13CollectiveMmaINS1_35MainloopSm100TmaUmmaWarpSpecializedILi2ELi2ELi4ENS5_IJNS4_1CILi1EEENSA_ILi8EEESB_EEEEENS5_IJNSA_ILi128EEENSA_ILi64EEESF_EEENS_10tfloat32_tENS5_IJlSB_lEEESI_SJ_NS4_8TiledMMAINS4_8MMA_AtomIJNS4_17SM100_MMA_TF32_SSISI_SI_fLi128ELi64ELNS4_4UMMA5MajorE0ELSO_0ELNSN_7ScaleInE0ELSP_0EEEEEENS4_6LayoutINS5_IJSB_SB_SB_EEENS5_IJNSA_ILi0EEESU_SU_EEEEENS5_IJNS4_10UnderscoreESX_SX_EEEEENS4_23SM90_TMA_LOAD_MULTICASTENS4_14ComposedLayoutINS4_7SwizzleILi3ELi4ELi3EEENS4_18smem_ptr_flag_bitsILi32EEENSS_INS5_IJSC_NSA_ILi32EEEEEENS5_IJS16_SB_EEEEEEEvNS4_8identityENS4_13SM90_TMA_LOADES1A_vS1B_EENS_8epilogue10collective18CollectiveEpilogueINS1E_23Sm100TmaWarpSpecializedILi4ELi2ELi16ELb1ELb0EEEJSH_NS5_IJNSS_ISF_SB_EENSS_INSA_ILi16EEESB_EEEEESI_SJ_SI_SJ_NS1E_6fusion15FusionCallbacksIS1I_NS1N_17LinearCombinationISI_fSI_fLNS_15FloatRoundStyleE2EEESH_S1M_JEEENS4_5SM1004TMEM4LOAD26SM100_TMEM_LOAD_32dp32b16xES1C_NS11_INS12_ILi2ELi4ELi3EEES15_NSS_INS5_IJSC_S1K_EEENS5_IJS1K_SB_EEEEEEENS4_39AutoVectorizingCopyWithAssumedAlignmentILi128EEENS4_14SM90_TMA_STOREES21_S23_S23_EEEvvEEEEvNT_6ParamsE --------------------------
	.section	.nv.constant0._ZN7cutlass13device_kernelINS_4gemm6kernel13GemmUniversalIN4cute5tupleIJiiiiEEENS1_10collective13CollectiveMmaINS1_35MainloopSm100TmaUmmaWarpSpecializedILi2ELi2ELi4ENS5_IJNS4_1CILi1EEENSA_ILi8EEESB_EEEEENS5_IJNSA_ILi128EEENSA_ILi64EEESF_EEENS_10tfloat32_tENS5_IJlSB_lEEESI_SJ_NS4_8TiledMMAINS4_8MMA_AtomIJNS4_17SM100_MMA_TF32_SSISI_SI_fLi128ELi64ELNS4_4UMMA5MajorE0ELSO_0ELNSN_7ScaleInE0ELSP_0EEEEEENS4_6LayoutINS5_IJSB_SB_SB_EEENS5_IJNSA_ILi0EEESU_SU_EEEEENS5_IJNS4_10UnderscoreESX_SX_EEEEENS4_23SM90_TMA_LOAD_MULTICASTENS4_14ComposedLayoutINS4_7SwizzleILi3ELi4ELi3EEENS4_18smem_ptr_flag_bitsILi32EEENSS_INS5_IJSC_NSA_ILi32EEEEEENS5_IJS16_SB_EEEEEEEvNS4_8identityENS4_13SM90_TMA_LOADES1A_vS1B_EENS_8epilogue10collective18CollectiveEpilogueINS1E_23Sm100TmaWarpSpecializedILi4ELi2ELi16ELb1ELb0EEEJSH_NS5_IJNSS_ISF_SB_EENSS_INSA_ILi16EEESB_EEEEESI_SJ_SI_SJ_NS1E_6fusion15FusionCallbacksIS1I_NS1N_17LinearCombinationISI_fSI_fLNS_15FloatRoundStyleE2EEESH_S1M_JEEENS4_5SM1004TMEM4LOAD26SM100_TMEM_LOAD_32dp32b16xES1C_NS11_INS12_ILi2ELi4ELi3EEES15_NSS_INS5_IJSC_S1K_EEENS5_IJS1K_SB_EEEEEEENS4_39AutoVectorizingCopyWithAssumedAlignmentILi128EEENS4_14SM90_TMA_STOREES21_S23_S23_EEEvvEEEEvNT_6ParamsE,"a",@progbits
	.sectionflags	@""
	.align	4
.nv.constant0._ZN7cutlass13device_kernelINS_4gemm6kernel13GemmUniversalIN4cute5tupleIJiiiiEEENS1_10collective13CollectiveMmaINS1_35MainloopSm100TmaUmmaWarpSpecializedILi2ELi2ELi4ENS5_IJNS4_1CILi1EEENSA_ILi8EEESB_EEEEENS5_IJNSA_ILi128EEENSA_ILi64EEESF_EEENS_10tfloat32_tENS5_IJlSB_lEEESI_SJ_NS4_8TiledMMAINS4_8MMA_AtomIJNS4_17SM100_MMA_TF32_SSISI_SI_fLi128ELi64ELNS4_4UMMA5MajorE0ELSO_0ELNSN_7ScaleInE0ELSP_0EEEEEENS4_6LayoutINS5_IJSB_SB_SB_EEENS5_IJNSA_ILi0EEESU_SU_EEEEENS5_IJNS4_10UnderscoreESX_SX_EEEEENS4_23SM90_TMA_LOAD_MULTICASTENS4_14ComposedLayoutINS4_7SwizzleILi3ELi4ELi3EEENS4_18smem_ptr_flag_bitsILi32EEENSS_INS5_IJSC_NSA_ILi32EEEEEENS5_IJS16_SB_EEEEEEEvNS4_8identityENS4_13SM90_TMA_LOADES1A_vS1B_EENS_8epilogue10collective18CollectiveEpilogueINS1E_23Sm100TmaWarpSpecializedILi4ELi2ELi16ELb1ELb0EEEJSH_NS5_IJNSS_ISF_SB_EENSS_INSA_ILi16EEESB_EEEEESI_SJ_SI_SJ_NS1E_6fusion15FusionCallbacksIS1I_NS1N_17LinearCombinationISI_fSI_fLNS_15FloatRoundStyleE2EEESH_S1M_JEEENS4_5SM1004TMEM4LOAD26SM100_TMEM_LOAD_32dp32b16xES1C_NS11_INS12_ILi2ELi4ELi3EEES15_NSS_INS5_IJSC_S1K_EEENS5_IJS1K_SB_EEEEEEENS4_39AutoVectorizingCopyWithAssumedAlignmentILi128EEENS4_14SM90_TMA_STOREES21_S23_S23_EEEvvEEEEvNT_6ParamsE:
	.zero		2944


//--------------------- SYMBOLS --------------------------

	.type		.nv.reservedSmem.offset0,@object
	.size		.nv.reservedSmem.offset0,0x4
	.type		.nv.reservedSmem.cap,@object
	.size		.nv.reservedSmem.cap,0x4
	.type		__assertfail,@function
